//
// Generated by NVIDIA NVVM Compiler
//
// Compiler Build ID: CL-36424714
// Cuda compilation tools, release 13.0, V13.0.88
// Based on NVVM 20.0.0
//

.version 9.0
.target sm_100
.address_size 64

	// .globl	fused_nn_contrib_conv2d_winograd_without_weight_transform_add_kernel1
// _ZZ69fused_nn_contrib_conv2d_winograd_without_weight_transform_add_kernel1E18placeholder_shared has been demoted
// _ZZ69fused_nn_contrib_conv2d_winograd_without_weight_transform_add_kernel1E16data_pack_shared has been demoted
.global .align 4 .b8 __cudart_i2opi_f[24] = {65, 144, 67, 60, 153, 149, 98, 219, 192, 221, 52, 245, 209, 87, 39, 252, 41, 21, 68, 78, 110, 131, 249, 162};

.visible .entry fused_nn_contrib_conv2d_winograd_without_weight_transform_add_kernel1(
	.param .u64 .ptr .align 1 fused_nn_contrib_conv2d_winograd_without_weight_transform_add_kernel1_param_0,
	.param .u64 .ptr .align 1 fused_nn_contrib_conv2d_winograd_without_weight_transform_add_kernel1_param_1,
	.param .u64 .ptr .align 1 fused_nn_contrib_conv2d_winograd_without_weight_transform_add_kernel1_param_2,
	.param .u64 .ptr .align 1 fused_nn_contrib_conv2d_winograd_without_weight_transform_add_kernel1_param_3
)
{
	.reg .pred 	%p<6>;
	.reg .b32 	%r<62>;
	.reg .b32 	%f<72>;
	.reg .b64 	%rd<15>;
	// demoted variable
	.shared .align 4 .b8 _ZZ69fused_nn_contrib_conv2d_winograd_without_weight_transform_add_kernel1E18placeholder_shared[4096];
	// demoted variable
	.shared .align 4 .b8 _ZZ69fused_nn_contrib_conv2d_winograd_without_weight_transform_add_kernel1E16data_pack_shared[1024];
	ld.param.u64 	%rd4, [fused_nn_contrib_conv2d_winograd_without_weight_transform_add_kernel1_param_0];
	ld.param.u64 	%rd5, [fused_nn_contrib_conv2d_winograd_without_weight_transform_add_kernel1_param_1];
	ld.param.u64 	%rd6, [fused_nn_contrib_conv2d_winograd_without_weight_transform_add_kernel1_param_2];
	ld.param.u64 	%rd7, [fused_nn_contrib_conv2d_winograd_without_weight_transform_add_kernel1_param_3];
	cvta.to.global.u64 	%rd1, %rd7;
	atom.global.or.b32 	%r21, [%rd1], 0;
	setp.ne.s32 	%p1, %r21, 0;
	@%p1 bra 	$L__BB0_3;
	mov.b32 	%r57, 5;
$L__BB0_2:
	// begin inline asm
	nanosleep.u32 %r57;
	// end inline asm
	setp.lt.u32 	%p2, %r57, 1000;
	selp.u32 	%r24, 1, 0, %p2;
	shl.b32 	%r57, %r57, %r24;
	atom.global.or.b32 	%r25, [%rd1], 0;
	setp.eq.s32 	%p3, %r25, 0;
	@%p3 bra 	$L__BB0_2;
$L__BB0_3:
	mov.u32 	%r27, %ctaid.z;
	shl.b32 	%r28, %r27, 18;
	mov.u32 	%r29, %tid.y;
	mov.u32 	%r3, %tid.x;
	shl.b32 	%r4, %r29, 6;
	shl.b32 	%r30, %r3, 3;
	add.s32 	%r31, %r4, %r30;
	and.b32  	%r32, %r31, 130560;
	mov.u32 	%r5, %ctaid.y;
	shl.b32 	%r33, %r5, 6;
	shl.b32 	%r34, %r29, 3;
	add.s32 	%r35, %r34, %r3;
	and.b32  	%r36, %r35, 63;
	add.s32 	%r37, %r33, %r28;
	add.s32 	%r38, %r37, %r32;
	or.b32  	%r6, %r38, %r36;
	shl.b32 	%r7, %r27, 13;
	add.s32 	%r8, %r35, %r7;
	shl.b32 	%r39, %r35, 2;
	mov.u32 	%r40, _ZZ69fused_nn_contrib_conv2d_winograd_without_weight_transform_add_kernel1E18placeholder_shared;
	add.s32 	%r9, %r40, %r39;
	mov.u32 	%r41, _ZZ69fused_nn_contrib_conv2d_winograd_without_weight_transform_add_kernel1E16data_pack_shared;
	add.s32 	%r10, %r41, %r39;
	shl.b32 	%r42, %r29, 4;
	add.s32 	%r43, %r42, %r40;
	add.s32 	%r11, %r43, 256;
	cvta.to.global.u64 	%rd2, %rd5;
	cvta.to.global.u64 	%rd3, %rd4;
	mov.b32 	%r58, 0;
	mov.f32 	%f64, 0f00000000;
	mov.f32 	%f65, %f64;
	mov.f32 	%f66, %f64;
	mov.f32 	%f67, %f64;
	mov.f32 	%f68, %f64;
	mov.f32 	%f69, %f64;
	mov.f32 	%f70, %f64;
	mov.f32 	%f71, %f64;
$L__BB0_4:
	mov.u32 	%r46, _ZZ69fused_nn_contrib_conv2d_winograd_without_weight_transform_add_kernel1E16data_pack_shared;
	add.s32 	%r47, %r30, %r46;
	add.s32 	%r60, %r47, 68;
	bar.sync 	0;
	shl.b32 	%r48, %r58, 13;
	add.s32 	%r49, %r6, %r48;
	mul.wide.u32 	%rd8, %r49, 4;
	add.s64 	%rd9, %rd3, %rd8;
	ld.global.nc.f32 	%f26, [%rd9];
	st.shared.f32 	[%r9], %f26;
	ld.global.nc.f32 	%f27, [%rd9+4096];
	st.shared.f32 	[%r9+512], %f27;
	ld.global.nc.f32 	%f28, [%rd9+8192];
	st.shared.f32 	[%r9+1024], %f28;
	ld.global.nc.f32 	%f29, [%rd9+12288];
	st.shared.f32 	[%r9+1536], %f29;
	ld.global.nc.f32 	%f30, [%rd9+16384];
	st.shared.f32 	[%r9+2048], %f30;
	ld.global.nc.f32 	%f31, [%rd9+20480];
	st.shared.f32 	[%r9+2560], %f31;
	ld.global.nc.f32 	%f32, [%rd9+24576];
	st.shared.f32 	[%r9+3072], %f32;
	ld.global.nc.f32 	%f33, [%rd9+28672];
	st.shared.f32 	[%r9+3584], %f33;
	shl.b32 	%r50, %r58, 8;
	add.s32 	%r51, %r8, %r50;
	mul.wide.u32 	%rd10, %r51, 4;
	add.s64 	%rd11, %rd2, %rd10;
	ld.global.nc.f32 	%f34, [%rd11];
	st.shared.f32 	[%r10], %f34;
	ld.global.nc.f32 	%f35, [%rd11+512];
	st.shared.f32 	[%r10+512], %f35;
	bar.sync 	0;
	mov.b32 	%r61, 64;
	mov.u32 	%r59, %r11;
$L__BB0_5:
	ld.shared.f32 	%f36, [%r59+-256];
	ld.shared.f32 	%f37, [%r60+-68];
	fma.rn.f32 	%f38, %f36, %f37, %f71;
	ld.shared.f32 	%f39, [%r60+-64];
	fma.rn.f32 	%f40, %f36, %f39, %f70;
	ld.shared.f32 	%f41, [%r59+-252];
	fma.rn.f32 	%f42, %f41, %f37, %f69;
	fma.rn.f32 	%f43, %f41, %f39, %f68;
	ld.shared.f32 	%f44, [%r59+-248];
	fma.rn.f32 	%f45, %f44, %f37, %f67;
	fma.rn.f32 	%f46, %f44, %f39, %f66;
	ld.shared.f32 	%f47, [%r59+-244];
	fma.rn.f32 	%f48, %f47, %f37, %f65;
	fma.rn.f32 	%f49, %f47, %f39, %f64;
	ld.shared.f32 	%f50, [%r59];
	ld.shared.f32 	%f51, [%r60+-4];
	fma.rn.f32 	%f71, %f50, %f51, %f38;
	ld.shared.f32 	%f52, [%r60];
	fma.rn.f32 	%f70, %f50, %f52, %f40;
	ld.shared.f32 	%f53, [%r59+4];
	fma.rn.f32 	%f69, %f53, %f51, %f42;
	fma.rn.f32 	%f68, %f53, %f52, %f43;
	ld.shared.f32 	%f54, [%r59+8];
	fma.rn.f32 	%f67, %f54, %f51, %f45;
	fma.rn.f32 	%f66, %f54, %f52, %f46;
	ld.shared.f32 	%f55, [%r59+12];
	fma.rn.f32 	%f65, %f55, %f51, %f48;
	fma.rn.f32 	%f64, %f55, %f52, %f49;
	add.s32 	%r61, %r61, 128;
	add.s32 	%r60, %r60, 128;
	add.s32 	%r59, %r59, 512;
	setp.ne.s32 	%p4, %r61, 1088;
	@%p4 bra 	$L__BB0_5;
	add.s32 	%r58, %r58, 1;
	setp.ne.s32 	%p5, %r58, 32;
	@%p5 bra 	$L__BB0_4;
	cvta.to.global.u64 	%rd12, %rd6;
	shl.b32 	%r52, %r5, 10;
	add.s32 	%r53, %r7, %r52;
	add.s32 	%r54, %r53, %r4;
	shl.b32 	%r55, %r3, 1;
	add.s32 	%r56, %r54, %r55;
	mul.wide.u32 	%rd13, %r56, 4;
	add.s64 	%rd14, %rd12, %rd13;
	st.global.f32 	[%rd14], %f71;
	st.global.f32 	[%rd14+4], %f70;
	st.global.f32 	[%rd14+64], %f69;
	st.global.f32 	[%rd14+68], %f68;
	st.global.f32 	[%rd14+128], %f67;
	st.global.f32 	[%rd14+132], %f66;
	st.global.f32 	[%rd14+192], %f65;
	st.global.f32 	[%rd14+196], %f64;
	ret;

}
	// .globl	fused_nn_contrib_conv2d_winograd_without_weight_transform_add_kernel0_warm
.visible .entry fused_nn_contrib_conv2d_winograd_without_weight_transform_add_kernel0_warm(
	.param .u64 .ptr .align 1 fused_nn_contrib_conv2d_winograd_without_weight_transform_add_kernel0_warm_param_0,
	.param .u64 .ptr .align 1 fused_nn_contrib_conv2d_winograd_without_weight_transform_add_kernel0_warm_param_1,
	.param .u64 .ptr .align 1 fused_nn_contrib_conv2d_winograd_without_weight_transform_add_kernel0_warm_param_2,
	.param .u64 .ptr .align 1 fused_nn_contrib_conv2d_winograd_without_weight_transform_add_kernel0_warm_param_3,
	.param .u64 .ptr .align 1 fused_nn_contrib_conv2d_winograd_without_weight_transform_add_kernel0_warm_param_4
)
{
	.reg .pred 	%p<26>;
	.reg .b32 	%r<21>;
	.reg .b32 	%f<114>;
	.reg .b64 	%rd<17>;

	ld.param.u64 	%rd4, [fused_nn_contrib_conv2d_winograd_without_weight_transform_add_kernel0_warm_param_0];
	ld.param.u64 	%rd3, [fused_nn_contrib_conv2d_winograd_without_weight_transform_add_kernel0_warm_param_2];
	cvta.to.global.u64 	%rd5, %rd4;
	mov.u32 	%r6, %tid.x;
	shr.u32 	%r7, %r6, 2;
	and.b32  	%r2, %r7, 3;
	shl.b32 	%r8, %r6, 1;
	and.b32  	%r3, %r8, 6;
	mov.u32 	%r4, %ctaid.x;
	shr.u32 	%r9, %r6, 4;
	mul.lo.s32 	%r10, %r9, 49;
	mad.lo.s32 	%r11, %r4, 392, %r10;
	add.s32 	%r12, %r11, %r3;
	mad.lo.s32 	%r13, %r2, 14, %r12;
	add.s32 	%r14, %r13, -8;
	and.b32  	%r5, %r6, 12;
	setp.eq.s32 	%p5, %r5, 0;
	setp.eq.s32 	%p6, %r3, 0;
	or.pred  	%p7, %p5, %p6;
	mul.wide.s32 	%rd6, %r14, 4;
	add.s64 	%rd1, %rd5, %rd6;
	mov.f32 	%f99, 0f00000000;
	@%p7 bra 	$L__BB1_2;
	ld.global.nc.f32 	%f33, [%rd1];
	add.f32 	%f99, %f33, 0f00000000;
$L__BB1_2:
	setp.eq.s32 	%p8, %r5, 0;
	mov.f32 	%f100, 0f00000000;
	@%p8 bra 	$L__BB1_4;
	ld.global.nc.f32 	%f100, [%rd1+4];
$L__BB1_4:
	setp.eq.s32 	%p9, %r5, 0;
	setp.eq.s32 	%p1, %r3, 6;
	or.pred  	%p11, %p9, %p1;
	mov.f32 	%f101, 0f00000000;
	@%p11 bra 	$L__BB1_6;
	ld.global.nc.f32 	%f101, [%rd1+8];
$L__BB1_6:
	setp.eq.s32 	%p12, %r5, 0;
	setp.gt.u32 	%p13, %r3, 4;
	or.pred  	%p14, %p12, %p13;
	mov.f32 	%f102, 0f00000000;
	@%p14 bra 	$L__BB1_8;
	ld.global.nc.f32 	%f102, [%rd1+12];
$L__BB1_8:
	setp.eq.s32 	%p15, %r3, 0;
	mov.f32 	%f103, 0f00000000;
	@%p15 bra 	$L__BB1_10;
	ld.global.nc.f32 	%f103, [%rd1+28];
$L__BB1_10:
	setp.eq.s32 	%p16, %r3, 6;
	ld.global.nc.f32 	%f11, [%rd1+32];
	mov.f32 	%f104, 0f00000000;
	@%p16 bra 	$L__BB1_12;
	ld.global.nc.f32 	%f104, [%rd1+36];
$L__BB1_12:
	setp.gt.u32 	%p17, %r3, 4;
	mov.f32 	%f105, 0f00000000;
	@%p17 bra 	$L__BB1_14;
	ld.global.nc.f32 	%f105, [%rd1+40];
$L__BB1_14:
	setp.eq.s32 	%p18, %r3, 0;
	setp.eq.s32 	%p19, %r2, 3;
	or.pred  	%p2, %p19, %p18;
	mov.f32 	%f106, 0f00000000;
	@%p2 bra 	$L__BB1_16;
	ld.global.nc.f32 	%f106, [%rd1+56];
$L__BB1_16:
	setp.eq.s32 	%p21, %r2, 3;
	mov.f32 	%f107, 0f00000000;
	mov.pred 	%p25, -1;
	@%p21 bra 	$L__BB1_18;
	ld.global.nc.f32 	%f107, [%rd1+60];
	mov.pred 	%p25, %p1;
$L__BB1_18:
	mov.f32 	%f108, 0f00000000;
	@%p25 bra 	$L__BB1_20;
	ld.global.nc.f32 	%f108, [%rd1+64];
$L__BB1_20:
	setp.eq.s32 	%p22, %r2, 3;
	setp.gt.u32 	%p23, %r3, 4;
	or.pred  	%p4, %p22, %p23;
	mov.f32 	%f109, 0f00000000;
	@%p4 bra 	$L__BB1_22;
	ld.global.nc.f32 	%f109, [%rd1+68];
$L__BB1_22:
	mov.f32 	%f110, 0f00000000;
	@%p2 bra 	$L__BB1_24;
	ld.global.nc.f32 	%f110, [%rd1+84];
$L__BB1_24:
	setp.eq.s32 	%p24, %r2, 3;
	mov.f32 	%f111, 0f00000000;
	@%p24 bra 	$L__BB1_26;
	ld.global.nc.f32 	%f111, [%rd1+88];
$L__BB1_26:
	mov.f32 	%f112, 0f00000000;
	@%p25 bra 	$L__BB1_28;
	ld.global.nc.f32 	%f112, [%rd1+92];
$L__BB1_28:
	mov.f32 	%f113, 0f00000000;
	@%p4 bra 	$L__BB1_30;
	ld.global.nc.f32 	%f113, [%rd1+96];
$L__BB1_30:
	ld.param.u64 	%rd16, [fused_nn_contrib_conv2d_winograd_without_weight_transform_add_kernel0_warm_param_1];
	cvta.to.global.u64 	%rd7, %rd16;
	sub.f32 	%f48, %f99, %f101;
	sub.f32 	%f49, %f48, %f106;
	add.f32 	%f50, %f49, %f108;
	mov.f32 	%f51, 0f00000000;
	sub.f32 	%f52, %f51, %f100;
	add.f32 	%f53, %f52, %f101;
	add.f32 	%f54, %f53, %f107;
	sub.f32 	%f55, %f54, %f108;
	add.f32 	%f56, %f100, 0f00000000;
	add.f32 	%f57, %f56, %f101;
	sub.f32 	%f58, %f57, %f107;
	sub.f32 	%f59, %f58, %f108;
	add.f32 	%f60, %f52, %f102;
	add.f32 	%f61, %f60, %f107;
	sub.f32 	%f62, %f61, %f109;
	sub.f32 	%f63, %f51, %f103;
	add.f32 	%f64, %f63, %f104;
	add.f32 	%f65, %f64, %f106;
	sub.f32 	%f66, %f65, %f108;
	add.f32 	%f67, %f11, 0f00000000;
	sub.f32 	%f68, %f67, %f104;
	sub.f32 	%f69, %f68, %f107;
	add.f32 	%f70, %f69, %f108;
	sub.f32 	%f71, %f51, %f11;
	sub.f32 	%f72, %f71, %f104;
	add.f32 	%f73, %f72, %f107;
	add.f32 	%f74, %f73, %f108;
	sub.f32 	%f75, %f67, %f105;
	sub.f32 	%f76, %f75, %f107;
	add.f32 	%f77, %f76, %f109;
	add.f32 	%f78, %f103, 0f00000000;
	sub.f32 	%f79, %f78, %f104;
	add.f32 	%f80, %f79, %f106;
	sub.f32 	%f81, %f80, %f108;
	add.f32 	%f82, %f71, %f104;
	sub.f32 	%f83, %f82, %f107;
	add.f32 	%f84, %f83, %f108;
	add.f32 	%f85, %f67, %f104;
	add.f32 	%f86, %f85, %f107;
	add.f32 	%f87, %f86, %f108;
	add.f32 	%f88, %f71, %f105;
	sub.f32 	%f89, %f88, %f107;
	add.f32 	%f90, %f89, %f109;
	add.f32 	%f91, %f64, %f110;
	sub.f32 	%f92, %f91, %f112;
	sub.f32 	%f93, %f68, %f111;
	add.f32 	%f94, %f93, %f112;
	add.f32 	%f95, %f72, %f111;
	add.f32 	%f96, %f95, %f112;
	sub.f32 	%f97, %f75, %f111;
	add.f32 	%f98, %f97, %f113;
	shl.b32 	%r18, %r4, 7;
	add.s32 	%r19, %r18, %r6;
	mul.wide.u32 	%rd8, %r19, 4;
	add.s64 	%rd9, %rd7, %rd8;
	st.global.f32 	[%rd9], %f50;
	st.global.f32 	[%rd9+32768], %f55;
	st.global.f32 	[%rd9+65536], %f59;
	st.global.f32 	[%rd9+98304], %f62;
	st.global.f32 	[%rd9+131072], %f66;
	st.global.f32 	[%rd9+163840], %f70;
	st.global.f32 	[%rd9+196608], %f74;
	st.global.f32 	[%rd9+229376], %f77;
	st.global.f32 	[%rd9+262144], %f81;
	st.global.f32 	[%rd9+294912], %f84;
	st.global.f32 	[%rd9+327680], %f87;
	st.global.f32 	[%rd9+360448], %f90;
	st.global.f32 	[%rd9+393216], %f92;
	st.global.f32 	[%rd9+425984], %f94;
	st.global.f32 	[%rd9+458752], %f96;
	st.global.f32 	[%rd9+491520], %f98;
	cvta.to.global.u64 	%rd10, %rd3;
	cvt.u64.u32 	%rd11, %r6;
	cvt.u64.u32 	%rd12, %r18;
	add.s64 	%rd13, %rd12, %rd11;
	shl.b64 	%rd14, %rd13, 2;
	add.s64 	%rd15, %rd10, %rd14;
	atom.global.add.u32 	%r20, [%rd15], 1;
	ret;

}
	// .globl	fused_nn_contrib_conv2d_winograd_without_weight_transform_add_kernel0
.visible .entry fused_nn_contrib_conv2d_winograd_without_weight_transform_add_kernel0(
	.param .u64 .ptr .align 1 fused_nn_contrib_conv2d_winograd_without_weight_transform_add_kernel0_param_0,
	.param .u64 .ptr .align 1 fused_nn_contrib_conv2d_winograd_without_weight_transform_add_kernel0_param_1,
	.param .u64 .ptr .align 1 fused_nn_contrib_conv2d_winograd_without_weight_transform_add_kernel0_param_2,
	.param .u64 .ptr .align 1 fused_nn_contrib_conv2d_winograd_without_weight_transform_add_kernel0_param_3,
	.param .u64 .ptr .align 1 fused_nn_contrib_conv2d_winograd_without_weight_transform_add_kernel0_param_4
)
{
	.reg .pred 	%p<26>;
	.reg .b32 	%r<21>;
	.reg .b32 	%f<114>;
	.reg .b64 	%rd<12>;

	ld.param.u64 	%rd4, [fused_nn_contrib_conv2d_winograd_without_weight_transform_add_kernel0_param_0];
	ld.param.u64 	%rd3, [fused_nn_contrib_conv2d_winograd_without_weight_transform_add_kernel0_param_2];
	cvta.to.global.u64 	%rd5, %rd4;
	mov.u32 	%r6, %tid.x;
	shr.u32 	%r7, %r6, 2;
	and.b32  	%r2, %r7, 3;
	shl.b32 	%r8, %r6, 1;
	and.b32  	%r3, %r8, 6;
	mov.u32 	%r4, %ctaid.x;
	shr.u32 	%r9, %r6, 4;
	mul.lo.s32 	%r10, %r9, 49;
	mad.lo.s32 	%r11, %r4, 392, %r10;
	add.s32 	%r12, %r11, %r3;
	mad.lo.s32 	%r13, %r2, 14, %r12;
	add.s32 	%r14, %r13, -8;
	and.b32  	%r5, %r6, 12;
	setp.eq.s32 	%p5, %r5, 0;
	setp.eq.s32 	%p6, %r3, 0;
	or.pred  	%p7, %p5, %p6;
	mul.wide.s32 	%rd6, %r14, 4;
	add.s64 	%rd1, %rd5, %rd6;
	mov.f32 	%f99, 0f00000000;
	@%p7 bra 	$L__BB2_2;
	ld.global.nc.f32 	%f33, [%rd1];
	add.f32 	%f99, %f33, 0f00000000;
$L__BB2_2:
	setp.eq.s32 	%p8, %r5, 0;
	mov.f32 	%f100, 0f00000000;
	@%p8 bra 	$L__BB2_4;
	ld.global.nc.f32 	%f100, [%rd1+4];
$L__BB2_4:
	setp.eq.s32 	%p9, %r5, 0;
	setp.eq.s32 	%p1, %r3, 6;
	or.pred  	%p11, %p9, %p1;
	mov.f32 	%f101, 0f00000000;
	@%p11 bra 	$L__BB2_6;
	ld.global.nc.f32 	%f101, [%rd1+8];
$L__BB2_6:
	setp.eq.s32 	%p12, %r5, 0;
	setp.gt.u32 	%p13, %r3, 4;
	or.pred  	%p14, %p12, %p13;
	mov.f32 	%f102, 0f00000000;
	@%p14 bra 	$L__BB2_8;
	ld.global.nc.f32 	%f102, [%rd1+12];
$L__BB2_8:
	setp.eq.s32 	%p15, %r3, 0;
	mov.f32 	%f103, 0f00000000;
	@%p15 bra 	$L__BB2_10;
	ld.global.nc.f32 	%f103, [%rd1+28];
$L__BB2_10:
	setp.eq.s32 	%p16, %r3, 6;
	ld.global.nc.f32 	%f11, [%rd1+32];
	mov.f32 	%f104, 0f00000000;
	@%p16 bra 	$L__BB2_12;
	ld.global.nc.f32 	%f104, [%rd1+36];
$L__BB2_12:
	setp.gt.u32 	%p17, %r3, 4;
	mov.f32 	%f105, 0f00000000;
	@%p17 bra 	$L__BB2_14;
	ld.global.nc.f32 	%f105, [%rd1+40];
$L__BB2_14:
	setp.eq.s32 	%p18, %r3, 0;
	setp.eq.s32 	%p19, %r2, 3;
	or.pred  	%p2, %p19, %p18;
	mov.f32 	%f106, 0f00000000;
	@%p2 bra 	$L__BB2_16;
	ld.global.nc.f32 	%f106, [%rd1+56];
$L__BB2_16:
	setp.eq.s32 	%p21, %r2, 3;
	mov.f32 	%f107, 0f00000000;
	mov.pred 	%p25, -1;
	@%p21 bra 	$L__BB2_18;
	ld.global.nc.f32 	%f107, [%rd1+60];
	mov.pred 	%p25, %p1;
$L__BB2_18:
	mov.f32 	%f108, 0f00000000;
	@%p25 bra 	$L__BB2_20;
	ld.global.nc.f32 	%f108, [%rd1+64];
$L__BB2_20:
	setp.eq.s32 	%p22, %r2, 3;
	setp.gt.u32 	%p23, %r3, 4;
	or.pred  	%p4, %p22, %p23;
	mov.f32 	%f109, 0f00000000;
	@%p4 bra 	$L__BB2_22;
	ld.global.nc.f32 	%f109, [%rd1+68];
$L__BB2_22:
	mov.f32 	%f110, 0f00000000;
	@%p2 bra 	$L__BB2_24;
	ld.global.nc.f32 	%f110, [%rd1+84];
$L__BB2_24:
	setp.eq.s32 	%p24, %r2, 3;
	mov.f32 	%f111, 0f00000000;
	@%p24 bra 	$L__BB2_26;
	ld.global.nc.f32 	%f111, [%rd1+88];
$L__BB2_26:
	mov.f32 	%f112, 0f00000000;
	@%p25 bra 	$L__BB2_28;
	ld.global.nc.f32 	%f112, [%rd1+92];
$L__BB2_28:
	mov.f32 	%f113, 0f00000000;
	@%p4 bra 	$L__BB2_30;
	ld.global.nc.f32 	%f113, [%rd1+96];
$L__BB2_30:
	ld.param.u64 	%rd11, [fused_nn_contrib_conv2d_winograd_without_weight_transform_add_kernel0_param_1];
	cvta.to.global.u64 	%rd7, %rd11;
	sub.f32 	%f48, %f99, %f101;
	sub.f32 	%f49, %f48, %f106;
	add.f32 	%f50, %f49, %f108;
	mov.f32 	%f51, 0f00000000;
	sub.f32 	%f52, %f51, %f100;
	add.f32 	%f53, %f52, %f101;
	add.f32 	%f54, %f53, %f107;
	sub.f32 	%f55, %f54, %f108;
	add.f32 	%f56, %f100, 0f00000000;
	add.f32 	%f57, %f56, %f101;
	sub.f32 	%f58, %f57, %f107;
	sub.f32 	%f59, %f58, %f108;
	add.f32 	%f60, %f52, %f102;
	add.f32 	%f61, %f60, %f107;
	sub.f32 	%f62, %f61, %f109;
	sub.f32 	%f63, %f51, %f103;
	add.f32 	%f64, %f63, %f104;
	add.f32 	%f65, %f64, %f106;
	sub.f32 	%f66, %f65, %f108;
	add.f32 	%f67, %f11, 0f00000000;
	sub.f32 	%f68, %f67, %f104;
	sub.f32 	%f69, %f68, %f107;
	add.f32 	%f70, %f69, %f108;
	sub.f32 	%f71, %f51, %f11;
	sub.f32 	%f72, %f71, %f104;
	add.f32 	%f73, %f72, %f107;
	add.f32 	%f74, %f73, %f108;
	sub.f32 	%f75, %f67, %f105;
	sub.f32 	%f76, %f75, %f107;
	add.f32 	%f77, %f76, %f109;
	add.f32 	%f78, %f103, 0f00000000;
	sub.f32 	%f79, %f78, %f104;
	add.f32 	%f80, %f79, %f106;
	sub.f32 	%f81, %f80, %f108;
	add.f32 	%f82, %f71, %f104;
	sub.f32 	%f83, %f82, %f107;
	add.f32 	%f84, %f83, %f108;
	add.f32 	%f85, %f67, %f104;
	add.f32 	%f86, %f85, %f107;
	add.f32 	%f87, %f86, %f108;
	add.f32 	%f88, %f71, %f105;
	sub.f32 	%f89, %f88, %f107;
	add.f32 	%f90, %f89, %f109;
	add.f32 	%f91, %f64, %f110;
	sub.f32 	%f92, %f91, %f112;
	sub.f32 	%f93, %f68, %f111;
	add.f32 	%f94, %f93, %f112;
	add.f32 	%f95, %f72, %f111;
	add.f32 	%f96, %f95, %f112;
	sub.f32 	%f97, %f75, %f111;
	add.f32 	%f98, %f97, %f113;
	shl.b32 	%r18, %r4, 7;
	add.s32 	%r19, %r18, %r6;
	mul.wide.u32 	%rd8, %r19, 4;
	add.s64 	%rd9, %rd7, %rd8;
	st.global.f32 	[%rd9], %f50;
	st.global.f32 	[%rd9+32768], %f55;
	st.global.f32 	[%rd9+65536], %f59;
	st.global.f32 	[%rd9+98304], %f62;
	st.global.f32 	[%rd9+131072], %f66;
	st.global.f32 	[%rd9+163840], %f70;
	st.global.f32 	[%rd9+196608], %f74;
	st.global.f32 	[%rd9+229376], %f77;
	st.global.f32 	[%rd9+262144], %f81;
	st.global.f32 	[%rd9+294912], %f84;
	st.global.f32 	[%rd9+327680], %f87;
	st.global.f32 	[%rd9+360448], %f90;
	st.global.f32 	[%rd9+393216], %f92;
	st.global.f32 	[%rd9+425984], %f94;
	st.global.f32 	[%rd9+458752], %f96;
	st.global.f32 	[%rd9+491520], %f98;
	cvta.to.global.u64 	%rd10, %rd3;
	atom.global.add.u32 	%r20, [%rd10], 1;
	ret;

}
	// .globl	_Z12kernel_sleepfffiPi
.visible .entry _Z12kernel_sleepfffiPi(
	.param .f32 _Z12kernel_sleepfffiPi_param_0,
	.param .f32 _Z12kernel_sleepfffiPi_param_1,
	.param .f32 _Z12kernel_sleepfffiPi_param_2,
	.param .u32 _Z12kernel_sleepfffiPi_param_3,
	.param .u64 .ptr .align 1 _Z12kernel_sleepfffiPi_param_4
)
{
	.local .align 4 .b8 	__local_depot3[28];
	.reg .b64 	%SP;
	.reg .b64 	%SPL;
	.reg .pred 	%p<11>;
	.reg .b32 	%r<45>;
	.reg .b32 	%f<30>;
	.reg .b64 	%rd<21>;
	.reg .b64 	%fd<3>;

	mov.u64 	%SPL, __local_depot3;
	ld.param.f32 	%f28, [_Z12kernel_sleepfffiPi_param_0];
	ld.param.u32 	%r17, [_Z12kernel_sleepfffiPi_param_3];
	add.u64 	%rd1, %SPL, 0;
	setp.lt.s32 	%p1, %r17, 1;
	@%p1 bra 	$L__BB3_11;
	mov.b32 	%r40, 0;
	mov.u64 	%rd10, __cudart_i2opi_f;
$L__BB3_2:
	mul.f32 	%f9, %f28, 0f3F22F983;
	cvt.rni.s32.f32 	%r44, %f9;
	cvt.rn.f32.s32 	%f10, %r44;
	fma.rn.f32 	%f11, %f10, 0fBFC90FDA, %f28;
	fma.rn.f32 	%f12, %f10, 0fB3A22168, %f11;
	fma.rn.f32 	%f29, %f10, 0fA7C234C5, %f12;
	abs.f32 	%f3, %f28;
	setp.ltu.f32 	%p2, %f3, 0f47CE4780;
	@%p2 bra 	$L__BB3_10;
	setp.neu.f32 	%p3, %f3, 0f7F800000;
	@%p3 bra 	$L__BB3_5;
	mov.f32 	%f15, 0f00000000;
	mul.rn.f32 	%f29, %f28, %f15;
	mov.b32 	%r44, 0;
	bra.uni 	$L__BB3_10;
$L__BB3_5:
	mov.b32 	%r3, %f28;
	shl.b32 	%r20, %r3, 8;
	or.b32  	%r4, %r20, -2147483648;
	mov.b64 	%rd20, 0;
	mov.b32 	%r41, 0;
	mov.u64 	%rd18, %rd10;
	mov.u64 	%rd19, %rd1;
$L__BB3_6:
	.pragma "nounroll";
	ld.global.nc.u32 	%r21, [%rd18];
	mad.wide.u32 	%rd12, %r21, %r4, %rd20;
	shr.u64 	%rd20, %rd12, 32;
	st.local.u32 	[%rd19], %rd12;
	add.s32 	%r41, %r41, 1;
	add.s64 	%rd19, %rd19, 4;
	add.s64 	%rd18, %rd18, 4;
	setp.ne.s32 	%p4, %r41, 6;
	@%p4 bra 	$L__BB3_6;
	shr.u32 	%r22, %r3, 23;
	st.local.u32 	[%rd1+24], %rd20;
	and.b32  	%r7, %r22, 31;
	and.b32  	%r23, %r22, 224;
	add.s32 	%r24, %r23, -128;
	shr.u32 	%r25, %r24, 5;
	mul.wide.u32 	%rd13, %r25, 4;
	sub.s64 	%rd8, %rd1, %rd13;
	ld.local.u32 	%r42, [%rd8+24];
	ld.local.u32 	%r43, [%rd8+20];
	setp.eq.s32 	%p5, %r7, 0;
	@%p5 bra 	$L__BB3_9;
	shf.l.wrap.b32 	%r42, %r43, %r42, %r7;
	ld.local.u32 	%r26, [%rd8+16];
	shf.l.wrap.b32 	%r43, %r26, %r43, %r7;
$L__BB3_9:
	shr.u32 	%r27, %r42, 30;
	shf.l.wrap.b32 	%r28, %r43, %r42, 2;
	shl.b32 	%r29, %r43, 2;
	shr.u32 	%r30, %r28, 31;
	add.s32 	%r31, %r30, %r27;
	neg.s32 	%r32, %r31;
	setp.lt.s32 	%p6, %r3, 0;
	selp.b32 	%r44, %r32, %r31, %p6;
	xor.b32  	%r33, %r28, %r3;
	shr.s32 	%r34, %r28, 31;
	xor.b32  	%r35, %r34, %r28;
	xor.b32  	%r36, %r34, %r29;
	cvt.u64.u32 	%rd14, %r35;
	shl.b64 	%rd15, %rd14, 32;
	cvt.u64.u32 	%rd16, %r36;
	or.b64  	%rd17, %rd15, %rd16;
	cvt.rn.f64.s64 	%fd1, %rd17;
	mul.f64 	%fd2, %fd1, 0d3BF921FB54442D19;
	cvt.rn.f32.f64 	%f13, %fd2;
	neg.f32 	%f14, %f13;
	setp.lt.s32 	%p7, %r33, 0;
	selp.f32 	%f29, %f14, %f13, %p7;
$L__BB3_10:
	mul.rn.f32 	%f16, %f29, %f29;
	and.b32  	%r38, %r44, 1;
	setp.eq.b32 	%p8, %r38, 1;
	selp.f32 	%f17, 0f3F800000, %f29, %p8;
	fma.rn.f32 	%f18, %f16, %f17, 0f00000000;
	fma.rn.f32 	%f19, %f16, 0f37CBAC00, 0fBAB607ED;
	selp.f32 	%f20, %f19, 0fB94D4153, %p8;
	selp.f32 	%f21, 0f3D2AAABB, 0f3C0885E4, %p8;
	fma.rn.f32 	%f22, %f20, %f16, %f21;
	selp.f32 	%f23, 0fBEFFFFFF, 0fBE2AAAA8, %p8;
	fma.rn.f32 	%f24, %f22, %f16, %f23;
	fma.rn.f32 	%f25, %f24, %f18, %f17;
	and.b32  	%r39, %r44, 2;
	setp.eq.s32 	%p9, %r39, 0;
	mov.f32 	%f26, 0f00000000;
	sub.f32 	%f27, %f26, %f25;
	selp.f32 	%f28, %f25, %f27, %p9;
	add.s32 	%r40, %r40, 1;
	setp.ne.s32 	%p10, %r40, %r17;
	@%p10 bra 	$L__BB3_2;
$L__BB3_11:
	ret;

}


// ===== COMPILED SASS (sm_100) =====

	.target	sm_100

	.elftype	@"ET_EXEC"


//--------------------- .note.nv.tkinfo           --------------------------
	.section	.note.nv.tkinfo,"",@"SHT_NOTE"
	.sectionflags	@"SHF_NOTE_NV_TKINFO"
	.tkinfo
        /*0018*/ 	.word	0x00000002
        /*0030*/ 	.string	""
        /*0030*/ 	.string	"ptxas"
        /*0030*/ 	.string	"Cuda compilation tools, release 13.0, V13.0.88"
        /*0030*/ 	.string	"Build cuda_13.0.r13.0/compiler.36424714_0"
        /*0030*/ 	.string	"-arch sm_100 -m 64 "



//--------------------- .note.nv.cuinfo           --------------------------
	.section	.note.nv.cuinfo,"",@"SHT_NOTE"
	.sectionflags	@"SHF_NOTE_NV_CUINFO"
        /*0018*/ 	.short	0x0002
        /*001a*/ 	.short	0x0064
        /*001c*/ 	.short	0x0082
	.zero		2


//--------------------- .nv.info                  --------------------------
	.section	.nv.info,"",@"SHT_CUDA_INFO"
	.align	4


	//----- nvinfo : EIATTR_REGCOUNT
	.align		4
        /*0000*/ 	.byte	0x04, 0x2f
        /*0002*/ 	.short	(.L_2 - .L_1)
	.align		4
.L_1:
        /*0004*/ 	.word	index@(fused_nn_contrib_conv2d_winograd_without_weight_transform_add_kernel1)
        /*0008*/ 	.word	0x00000020


	//----- nvinfo : EIATTR_FRAME_SIZE
	.align		4
.L_2:
        /*000c*/ 	.byte	0x04, 0x11
        /*000e*/ 	.short	(.L_4 - .L_3)
	.align		4
.L_3:
        /*0010*/ 	.word	index@(fused_nn_contrib_conv2d_winograd_without_weight_transform_add_kernel1)
        /*0014*/ 	.word	0x00000000


	//----- nvinfo : EIATTR_REGCOUNT
	.align		4
.L_4:
        /*0018*/ 	.byte	0x04, 0x2f
        /*001a*/ 	.short	(.L_6 - .L_5)
	.align		4
.L_5:
        /*001c*/ 	.word	index@(fused_nn_contrib_conv2d_winograd_without_weight_transform_add_kernel0_warm)
        /*0020*/ 	.word	0x00000020


	//----- nvinfo : EIATTR_FRAME_SIZE
	.align		4
.L_6:
        /*0024*/ 	.byte	0x04, 0x11
        /*0026*/ 	.short	(.L_8 - .L_7)
	.align		4
.L_7:
        /*0028*/ 	.word	index@(fused_nn_contrib_conv2d_winograd_without_weight_transform_add_kernel0_warm)
        /*002c*/ 	.word	0x00000000


	//----- nvinfo : EIATTR_REGCOUNT
	.align		4
.L_8:
        /*0030*/ 	.byte	0x04, 0x2f
        /*0032*/ 	.short	(.L_10 - .L_9)
	.align		4
.L_9:
        /*0034*/ 	.word	index@(fused_nn_contrib_conv2d_winograd_without_weight_transform_add_kernel0)
        /*0038*/ 	.word	0x00000020


	//----- nvinfo : EIATTR_FRAME_SIZE
	.align		4
.L_10:
        /*003c*/ 	.byte	0x04, 0x11
        /*003e*/ 	.short	(.L_12 - .L_11)
	.align		4
.L_11:
        /*0040*/ 	.word	index@(fused_nn_contrib_conv2d_winograd_without_weight_transform_add_kernel0)
        /*0044*/ 	.word	0x00000000


	//----- nvinfo : EIATTR_REGCOUNT
	.align		4
.L_12:
        /*0048*/ 	.byte	0x04, 0x2f
        /*004a*/ 	.short	(.L_14 - .L_13)
	.align		4
.L_13:
        /*004c*/ 	.word	index@(_Z12kernel_sleepfffiPi)
        /*0050*/ 	.word	0x00000014


	//----- nvinfo : EIATTR_FRAME_SIZE
	.align		4
.L_14:
        /*0054*/ 	.byte	0x04, 0x11
        /*0056*/ 	.short	(.L_16 - .L_15)
	.align		4
.L_15:
        /*0058*/ 	.word	index@(_Z12kernel_sleepfffiPi)
        /*005c*/ 	.word	0x00000000


	//----- nvinfo : EIATTR_MIN_STACK_SIZE
	.align		4
.L_16:
        /*0060*/ 	.byte	0x04, 0x12
        /*0062*/ 	.short	(.L_18 - .L_17)
	.align		4
.L_17:
        /*0064*/ 	.word	index@(_Z12kernel_sleepfffiPi)
        /*0068*/ 	.word	0x00000000


	//----- nvinfo : EIATTR_MIN_STACK_SIZE
	.align		4
.L_18:
        /*006c*/ 	.byte	0x04, 0x12
        /*006e*/ 	.short	(.L_20 - .L_19)
	.align		4
.L_19:
        /*0070*/ 	.word	index@(fused_nn_contrib_conv2d_winograd_without_weight_transform_add_kernel0)
        /*0074*/ 	.word	0x00000000


	//----- nvinfo : EIATTR_MIN_STACK_SIZE
	.align		4
.L_20:
        /*0078*/ 	.byte	0x04, 0x12
        /*007a*/ 	.short	(.L_22 - .L_21)
	.align		4
.L_21:
        /*007c*/ 	.word	index@(fused_nn_contrib_conv2d_winograd_without_weight_transform_add_kernel0_warm)
        /*0080*/ 	.word	0x00000000


	//----- nvinfo : EIATTR_MIN_STACK_SIZE
	.align		4
.L_22:
        /*0084*/ 	.byte	0x04, 0x12
        /*0086*/ 	.short	(.L_24 - .L_23)
	.align		4
.L_23:
        /*0088*/ 	.word	index@(fused_nn_contrib_conv2d_winograd_without_weight_transform_add_kernel1)
        /*008c*/ 	.word	0x00000000
.L_24:


//--------------------- .nv.compat                --------------------------
	.section	.nv.compat,"",@"SHT_CUDA_COMPAT_INFO"
	.align	4
        /*0000*/ 	.byte	0x02, 0x09, 0x00, 0x00, 0x02, 0x02, 0x01, 0x00, 0x02, 0x05, 0x05, 0x00, 0x03, 0x07, 0x01, 0x01
        /*0010*/ 	.byte	0x02, 0x03, 0x00, 0x00, 0x02, 0x06, 0x01, 0x00, 0x04, 0x0b, 0x08, 0x00, 0x01, 0x00, 0x00, 0x00
        /*0020*/ 	.byte	0x00, 0x00, 0x00, 0x00


//--------------------- .nv.info._Z12kernel_sleepfffiPi --------------------------
	.section	.nv.info._Z12kernel_sleepfffiPi,"",@"SHT_CUDA_INFO"
	.sectionflags	@""
	.align	4


	//----- nvinfo : EIATTR_CUDA_API_VERSION
	.align		4
        /*0000*/ 	.byte	0x04, 0x37
        /*0002*/ 	.short	(.L_26 - .L_25)
.L_25:
        /*0004*/ 	.word	0x00000082


	//----- nvinfo : EIATTR_KPARAM_INFO
	.align		4
.L_26:
        /*0008*/ 	.byte	0x04, 0x17
        /*000a*/ 	.short	(.L_28 - .L_27)
.L_27:
        /*000c*/ 	.word	0x00000000
        /*0010*/ 	.short	0x0004
        /*0012*/ 	.short	0x0010
        /*0014*/ 	.byte	0x00, 0xf5, 0x21, 0x00


	//----- nvinfo : EIATTR_KPARAM_INFO
	.align		4
.L_28:
        /*0018*/ 	.byte	0x04, 0x17
        /*001a*/ 	.short	(.L_30 - .L_29)
.L_29:
        /*001c*/ 	.word	0x00000000
        /*0020*/ 	.short	0x0003
        /*0022*/ 	.short	0x000c
        /*0024*/ 	.byte	0x00, 0xf0, 0x11, 0x00


	//----- nvinfo : EIATTR_KPARAM_INFO
	.align		4
.L_30:
        /*0028*/ 	.byte	0x04, 0x17
        /*002a*/ 	.short	(.L_32 - .L_31)
.L_31:
        /*002c*/ 	.word	0x00000000
        /*0030*/ 	.short	0x0002
        /*0032*/ 	.short	0x0008
        /*0034*/ 	.byte	0x00, 0xf0, 0x11, 0x00


	//----- nvinfo : EIATTR_KPARAM_INFO
	.align		4
.L_32:
        /*0038*/ 	.byte	0x04, 0x17
        /*003a*/ 	.short	(.L_34 - .L_33)
.L_33:
        /*003c*/ 	.word	0x00000000
        /*0040*/ 	.short	0x0001
        /*0042*/ 	.short	0x0004
        /*0044*/ 	.byte	0x00, 0xf0, 0x11, 0x00


	//----- nvinfo : EIATTR_KPARAM_INFO
	.align		4
.L_34:
        /*0048*/ 	.byte	0x04, 0x17
        /*004a*/ 	.short	(.L_36 - .L_35)
.L_35:
        /*004c*/ 	.word	0x00000000
        /*0050*/ 	.short	0x0000
        /*0052*/ 	.short	0x0000
        /*0054*/ 	.byte	0x00, 0xf0, 0x11, 0x00


	//----- nvinfo : EIATTR_SPARSE_MMA_MASK
	.align		4
.L_36:
        /*0058*/ 	.byte	0x03, 0x50
        /*005a*/ 	.short	0x0000


	//----- nvinfo : EIATTR_MAXREG_COUNT
	.align		4
        /*005c*/ 	.byte	0x03, 0x1b
        /*005e*/ 	.short	0x00ff


	//----- nvinfo : EIATTR_MERCURY_ISA_VERSION
	.align		4
        /*0060*/ 	.byte	0x03, 0x5f
        /*0062*/ 	.short	0x0101


	//----- nvinfo : EIATTR_VRC_CTA_INIT_COUNT
	.align		4
        /*0064*/ 	.byte	0x02, 0x4a
	.zero		1
	.zero		1


	//----- nvinfo : EIATTR_EXIT_INSTR_OFFSETS
	.align		4
        /*0068*/ 	.byte	0x04, 0x1c
        /*006a*/ 	.short	(.L_38 - .L_37)


	//   ....[0]....
.L_37:
        /*006c*/ 	.word	0x00000030


	//   ....[1]....
        /*0070*/ 	.word	0x00000820


	//----- nvinfo : EIATTR_CBANK_PARAM_SIZE
	.align		4
.L_38:
        /*0074*/ 	.byte	0x03, 0x19
        /*0076*/ 	.short	0x0018


	//----- nvinfo : EIATTR_PARAM_CBANK
	.align		4
        /*0078*/ 	.byte	0x04, 0x0a
        /*007a*/ 	.short	(.L_40 - .L_39)
	.align		4
.L_39:
        /*007c*/ 	.word	index@(.nv.constant0._Z12kernel_sleepfffiPi)
        /*0080*/ 	.short	0x0380
        /*0082*/ 	.short	0x0018


	//----- nvinfo : EIATTR_SW_WAR
	.align		4
.L_40:
        /*0084*/ 	.byte	0x04, 0x36
        /*0086*/ 	.short	(.L_42 - .L_41)
.L_41:
        /*0088*/ 	.word	0x00000008
.L_42:


//--------------------- .nv.info.fused_nn_contrib_conv2d_winograd_without_weight_transform_add_kernel0 --------------------------
	.section	.nv.info.fused_nn_contrib_conv2d_winograd_without_weight_transform_add_kernel0,"",@"SHT_CUDA_INFO"
	.sectionflags	@""
	.align	4


	//----- nvinfo : EIATTR_CUDA_API_VERSION
	.align		4
        /*0000*/ 	.byte	0x04, 0x37
        /*0002*/ 	.short	(.L_44 - .L_43)
.L_43:
        /*0004*/ 	.word	0x00000082


	//----- nvinfo : EIATTR_KPARAM_INFO
	.align		4
.L_44:
        /*0008*/ 	.byte	0x04, 0x17
        /*000a*/ 	.short	(.L_46 - .L_45)
.L_45:
        /*000c*/ 	.word	0x00000000
        /*0010*/ 	.short	0x0004
        /*0012*/ 	.short	0x0020
        /*0014*/ 	.byte	0x00, 0xf5, 0x21, 0x00


	//----- nvinfo : EIATTR_KPARAM_INFO
	.align		4
.L_46:
        /*0018*/ 	.byte	0x04, 0x17
        /*001a*/ 	.short	(.L_48 - .L_47)
.L_47:
        /*001c*/ 	.word	0x00000000
        /*0020*/ 	.short	0x0003
        /*0022*/ 	.short	0x0018
        /*0024*/ 	.byte	0x00, 0xf5, 0x21, 0x00


	//----- nvinfo : EIATTR_KPARAM_INFO
	.align		4
.L_48:
        /*0028*/ 	.byte	0x04, 0x17
        /*002a*/ 	.short	(.L_50 - .L_49)
.L_49:
        /*002c*/ 	.word	0x00000000
        /*0030*/ 	.short	0x0002
        /*0032*/ 	.short	0x0010
        /*0034*/ 	.byte	0x00, 0xf5, 0x21, 0x00


	//----- nvinfo : EIATTR_KPARAM_INFO
	.align		4
.L_50:
        /*0038*/ 	.byte	0x04, 0x17
        /*003a*/ 	.short	(.L_52 - .L_51)
.L_51:
        /*003c*/ 	.word	0x00000000
        /*0040*/ 	.short	0x0001
        /*0042*/ 	.short	0x0008
        /*0044*/ 	.byte	0x00, 0xf5, 0x21, 0x00


	//----- nvinfo : EIATTR_KPARAM_INFO
	.align		4
.L_52:
        /*0048*/ 	.byte	0x04, 0x17
        /*004a*/ 	.short	(.L_54 - .L_53)
.L_53:
        /*004c*/ 	.word	0x00000000
        /*0050*/ 	.short	0x0000
        /*0052*/ 	.short	0x0000
        /*0054*/ 	.byte	0x00, 0xf5, 0x21, 0x00


	//----- nvinfo : EIATTR_SPARSE_MMA_MASK
	.align		4
.L_54:
        /*0058*/ 	.byte	0x03, 0x50
        /*005a*/ 	.short	0x0000


	//----- nvinfo : EIATTR_MAXREG_COUNT
	.align		4
        /*005c*/ 	.byte	0x03, 0x1b
        /*005e*/ 	.short	0x00ff


	//----- nvinfo : EIATTR_MERCURY_ISA_VERSION
	.align		4
        /*0060*/ 	.byte	0x03, 0x5f
        /*0062*/ 	.short	0x0101


	//----- nvinfo : EIATTR_INT_WARP_WIDE_INSTR_OFFSETS
	.align		4
        /*0064*/ 	.byte	0x04, 0x31
        /*0066*/ 	.short	(.L_56 - .L_55)


	//   ....[0]....
.L_55:
        /*0068*/ 	.word	0x000003a0


	//----- nvinfo : EIATTR_VRC_CTA_INIT_COUNT
	.align		4
.L_56:
        /*006c*/ 	.byte	0x02, 0x4a
	.zero		1
	.zero		1


	//----- nvinfo : EIATTR_EXIT_INSTR_OFFSETS
	.align		4
        /*0070*/ 	.byte	0x04, 0x1c
        /*0072*/ 	.short	(.L_58 - .L_57)


	//   ....[0]....
.L_57:
        /*0074*/ 	.word	0x00000850


	//----- nvinfo : EIATTR_CBANK_PARAM_SIZE
	.align		4
.L_58:
        /*0078*/ 	.byte	0x03, 0x19
        /*007a*/ 	.short	0x0028


	//----- nvinfo : EIATTR_PARAM_CBANK
	.align		4
        /*007c*/ 	.byte	0x04, 0x0a
        /*007e*/ 	.short	(.L_60 - .L_59)
	.align		4
.L_59:
        /*0080*/ 	.word	index@(.nv.constant0.fused_nn_contrib_conv2d_winograd_without_weight_transform_add_kernel0)
        /*0084*/ 	.short	0x0380
        /*0086*/ 	.short	0x0028


	//----- nvinfo : EIATTR_SW_WAR
	.align		4
.L_60:
        /*0088*/ 	.byte	0x04, 0x36
        /*008a*/ 	.short	(.L_62 - .L_61)
.L_61:
        /*008c*/ 	.word	0x00000008
.L_62:


//--------------------- .nv.info.fused_nn_contrib_conv2d_winograd_without_weight_transform_add_kernel0_warm --------------------------
	.section	.nv.info.fused_nn_contrib_conv2d_winograd_without_weight_transform_add_kernel0_warm,"",@"SHT_CUDA_INFO"
	.sectionflags	@""
	.align	4


	//----- nvinfo : EIATTR_CUDA_API_VERSION
	.align		4
        /*0000*/ 	.byte	0x04, 0x37
        /*0002*/ 	.short	(.L_64 - .L_63)
.L_63:
        /*0004*/ 	.word	0x00000082


	//----- nvinfo : EIATTR_KPARAM_INFO
	.align		4
.L_64:
        /*0008*/ 	.byte	0x04, 0x17
        /*000a*/ 	.short	(.L_66 - .L_65)
.L_65:
        /*000c*/ 	.word	0x00000000
        /*0010*/ 	.short	0x0004
        /*0012*/ 	.short	0x0020
        /*0014*/ 	.byte	0x00, 0xf5, 0x21, 0x00


	//----- nvinfo : EIATTR_KPARAM_INFO
	.align		4
.L_66:
        /*0018*/ 	.byte	0x04, 0x17
        /*001a*/ 	.short	(.L_68 - .L_67)
.L_67:
        /*001c*/ 	.word	0x00000000
        /*0020*/ 	.short	0x0003
        /*0022*/ 	.short	0x0018
        /*0024*/ 	.byte	0x00, 0xf5, 0x21, 0x00


	//----- nvinfo : EIATTR_KPARAM_INFO
	.align		4
.L_68:
        /*0028*/ 	.byte	0x04, 0x17
        /*002a*/ 	.short	(.L_70 - .L_69)
.L_69:
        /*002c*/ 	.word	0x00000000
        /*0030*/ 	.short	0x0002
        /*0032*/ 	.short	0x0010
        /*0034*/ 	.byte	0x00, 0xf5, 0x21, 0x00


	//----- nvinfo : EIATTR_KPARAM_INFO
	.align		4
.L_70:
        /*0038*/ 	.byte	0x04, 0x17
        /*003a*/ 	.short	(.L_72 - .L_71)
.L_71:
        /*003c*/ 	.word	0x00000000
        /*0040*/ 	.short	0x0001
        /*0042*/ 	.short	0x0008
        /*0044*/ 	.byte	0x00, 0xf5, 0x21, 0x00


	//----- nvinfo : EIATTR_KPARAM_INFO
	.align		4
.L_72:
        /*0048*/ 	.byte	0x04, 0x17
        /*004a*/ 	.short	(.L_74 - .L_73)
.L_73:
        /*004c*/ 	.word	0x00000000
        /*0050*/ 	.short	0x0000
        /*0052*/ 	.short	0x0000
        /*0054*/ 	.byte	0x00, 0xf5, 0x21, 0x00


	//----- nvinfo : EIATTR_SPARSE_MMA_MASK
	.align		4
.L_74:
        /*0058*/ 	.byte	0x03, 0x50
        /*005a*/ 	.short	0x0000


	//----- nvinfo : EIATTR_MAXREG_COUNT
	.align		4
        /*005c*/ 	.byte	0x03, 0x1b
        /*005e*/ 	.short	0x00ff


	//----- nvinfo : EIATTR_MERCURY_ISA_VERSION
	.align		4
        /*0060*/ 	.byte	0x03, 0x5f
        /*0062*/ 	.short	0x0101


	//----- nvinfo : EIATTR_VRC_CTA_INIT_COUNT
	.align		4
        /*0064*/ 	.byte	0x02, 0x4a
	.zero		1
	.zero		1


	//----- nvinfo : EIATTR_EXIT_INSTR_OFFSETS
	.align		4
        /*0068*/ 	.byte	0x04, 0x1c
        /*006a*/ 	.short	(.L_76 - .L_75)


	//   ....[0]....
.L_75:
        /*006c*/ 	.word	0x00000850


	//----- nvinfo : EIATTR_CBANK_PARAM_SIZE
	.align		4
.L_76:
        /*0070*/ 	.byte	0x03, 0x19
        /*0072*/ 	.short	0x0028


	//----- nvinfo : EIATTR_PARAM_CBANK
	.align		4
        /*0074*/ 	.byte	0x04, 0x0a
        /*0076*/ 	.short	(.L_78 - .L_77)
	.align		4
.L_77:
        /*0078*/ 	.word	index@(.nv.constant0.fused_nn_contrib_conv2d_winograd_without_weight_transform_add_kernel0_warm)
        /*007c*/ 	.short	0x0380
        /*007e*/ 	.short	0x0028


	//----- nvinfo : EIATTR_SW_WAR
	.align		4
.L_78:
        /*0080*/ 	.byte	0x04, 0x36
        /*0082*/ 	.short	(.L_80 - .L_79)
.L_79:
        /*0084*/ 	.word	0x00000008
.L_80:


//--------------------- .nv.info.fused_nn_contrib_conv2d_winograd_without_weight_transform_add_kernel1 --------------------------
	.section	.nv.info.fused_nn_contrib_conv2d_winograd_without_weight_transform_add_kernel1,"",@"SHT_CUDA_INFO"
	.sectionflags	@""
	.align	4


	//----- nvinfo : EIATTR_CUDA_API_VERSION
	.align		4
        /*0000*/ 	.byte	0x04, 0x37
        /*0002*/ 	.short	(.L_82 - .L_81)
.L_81:
        /*0004*/ 	.word	0x00000082


	//----- nvinfo : EIATTR_KPARAM_INFO
	.align		4
.L_82:
        /*0008*/ 	.byte	0x04, 0x17
        /*000a*/ 	.short	(.L_84 - .L_83)
.L_83:
        /*000c*/ 	.word	0x00000000
        /*0010*/ 	.short	0x0003
        /*0012*/ 	.short	0x0018
        /*0014*/ 	.byte	0x00, 0xf5, 0x21, 0x00


	//----- nvinfo : EIATTR_KPARAM_INFO
	.align		4
.L_84:
        /*0018*/ 	.byte	0x04, 0x17
        /*001a*/ 	.short	(.L_86 - .L_85)
.L_85:
        /*001c*/ 	.word	0x00000000
        /*0020*/ 	.short	0x0002
        /*0022*/ 	.short	0x0010
        /*0024*/ 	.byte	0x00, 0xf5, 0x21, 0x00


	//----- nvinfo : EIATTR_KPARAM_INFO
	.align		4
.L_86:
        /*0028*/ 	.byte	0x04, 0x17
        /*002a*/ 	.short	(.L_88 - .L_87)
.L_87:
        /*002c*/ 	.word	0x00000000
        /*0030*/ 	.short	0x0001
        /*0032*/ 	.short	0x0008
        /*0034*/ 	.byte	0x00, 0xf5, 0x21, 0x00


	//----- nvinfo : EIATTR_KPARAM_INFO
	.align		4
.L_88:
        /*0038*/ 	.byte	0x04, 0x17
        /*003a*/ 	.short	(.L_90 - .L_89)
.L_89:
        /*003c*/ 	.word	0x00000000
        /*0040*/ 	.short	0x0000
        /*0042*/ 	.short	0x0000
        /*0044*/ 	.byte	0x00, 0xf5, 0x21, 0x00


	//----- nvinfo : EIATTR_SPARSE_MMA_MASK
	.align		4
.L_90:
        /*0048*/ 	.byte	0x03, 0x50
        /*004a*/ 	.short	0x0000


	//----- nvinfo : EIATTR_MAXREG_COUNT
	.align		4
        /*004c*/ 	.byte	0x03, 0x1b
        /*004e*/ 	.short	0x00ff


	//----- nvinfo : EIATTR_NUM_BARRIERS
	.align		4
        /*0050*/ 	.byte	0x02, 0x4c
        /*0052*/ 	.byte	0x01
	.zero		1


	//----- nvinfo : EIATTR_MERCURY_ISA_VERSION
	.align		4
        /*0054*/ 	.byte	0x03, 0x5f
        /*0056*/ 	.short	0x0101


	//----- nvinfo : EIATTR_VRC_CTA_INIT_COUNT
	.align		4
        /*0058*/ 	.byte	0x02, 0x4a
	.zero		1
	.zero		1


	//----- nvinfo : EIATTR_EXIT_INSTR_OFFSETS
	.align		4
        /*005c*/ 	.byte	0x04, 0x1c
        /*005e*/ 	.short	(.L_92 - .L_91)


	//   ....[0]....
.L_91:
        /*0060*/ 	.word	0x00000fb0


	//----- nvinfo : EIATTR_CRS_STACK_SIZE
	.align		4
.L_92:
        /*0064*/ 	.byte	0x04, 0x1e
        /*0066*/ 	.short	(.L_94 - .L_93)
.L_93:
        /*0068*/ 	.word	0x00000000


	//----- nvinfo : EIATTR_CBANK_PARAM_SIZE
	.align		4
.L_94:
        /*006c*/ 	.byte	0x03, 0x19
        /*006e*/ 	.short	0x0020


	//----- nvinfo : EIATTR_PARAM_CBANK
	.align		4
        /*0070*/ 	.byte	0x04, 0x0a
        /*0072*/ 	.short	(.L_96 - .L_95)
	.align		4
.L_95:
        /*0074*/ 	.word	index@(.nv.constant0.fused_nn_contrib_conv2d_winograd_without_weight_transform_add_kernel1)
        /*0078*/ 	.short	0x0380
        /*007a*/ 	.short	0x0020


	//----- nvinfo : EIATTR_SW_WAR
	.align		4
.L_96:
        /*007c*/ 	.byte	0x04, 0x36
        /*007e*/ 	.short	(.L_98 - .L_97)
.L_97:
        /*0080*/ 	.word	0x00000008
.L_98:


//--------------------- .nv.callgraph             --------------------------
	.section	.nv.callgraph,"",@"SHT_CUDA_CALLGRAPH"
	.align	4
	.sectionentsize	8
	.align		4
        /*0000*/ 	.word	0x00000000
	.align		4
        /*0004*/ 	.word	0xffffffff
	.align		4
        /*0008*/ 	.word	0x00000000
	.align		4
        /*000c*/ 	.word	0xfffffffe
	.align		4
        /*0010*/ 	.word	0x00000000
	.align		4
        /*0014*/ 	.word	0xfffffffd
	.align		4
        /*0018*/ 	.word	0x00000000
	.align		4
        /*001c*/ 	.word	0xfffffffc


//--------------------- .nv.constant4             --------------------------
	.section	.nv.constant4,"a",@progbits
	.align	8
	.align		8
.nv.constant4:
        /*0000*/ 	.dword	__cudart_i2opi_f


//--------------------- .text._Z12kernel_sleepfffiPi --------------------------
	.section	.text._Z12kernel_sleepfffiPi,"ax",@progbits
	.align	128
        .global         _Z12kernel_sleepfffiPi
        .type           _Z12kernel_sleepfffiPi,@function
        .size           _Z12kernel_sleepfffiPi,(.L_x_12 - _Z12kernel_sleepfffiPi)
        .other          _Z12kernel_sleepfffiPi,@"STO_CUDA_ENTRY STV_DEFAULT"
_Z12kernel_sleepfffiPi:
.text._Z12kernel_sleepfffiPi:
[----:B------:R-:W-:Y:S08]  /*0000*/  LDC R1, c[0x0][0x37c] ;  /* 0x0000df00ff017b82 */ /* 0x000ff00000000800 */
[----:B------:R-:W0:Y:S02]  /*0010*/  LDC R0, c[0x0][0x38c] ;  /* 0x0000e300ff007b82 */ /* 0x000e240000000800 */
[----:B0-----:R-:W-:-:S13]  /*0020*/  ISETP.GE.AND P0, PT, R0, 0x1, PT ;  /* 0x000000010000780c */ /* 0x001fda0003f06270 */
[----:B------:R-:W-:Y:S05]  /*0030*/  @!P0 EXIT ;  /* 0x000000000000894d */ /* 0x000fea0003800000 */
[----:B------:R-:W0:Y:S01]  /*0040*/  LDCU UR4, c[0x0][0x380] ;  /* 0x00007000ff0477ac */ /* 0x000e220008000800 */
[----:B------:R-:W1:Y:S01]  /*0050*/  LDCU.64 UR6, c[0x0][0x358] ;  /* 0x00006b00ff0677ac */ /* 0x000e620008000a00 */
[----:B0-----:R-:W-:Y:S01]  /*0060*/  IMAD.U32 R0, RZ, RZ, UR4 ;  /* 0x00000004ff007e24 */ /* 0x001fe2000f8e00ff */
[----:B-1----:R-:W-:-:S06]  /*0070*/  UMOV UR4, URZ ;  /* 0x000000ff00047c82 */ /* 0x002fcc0008000000 */
.L_x_3:
[C---:B------:R-:W-:Y:S01]  /*0080*/  FMUL R3, R0.reuse, 0.63661974668502807617 ;  /* 0x3f22f98300037820 */ /* 0x040fe20000400000 */
[----:B------:R-:W-:-:S05]  /*0090*/  FSETP.GE.AND P0, PT, |R0|, 105615, PT ;  /* 0x47ce47800000780b */ /* 0x000fca0003f06200 */
[----:B------:R-:W0:Y:S02]  /*00a0*/  F2I.NTZ R3, R3 ;  /* 0x0000000300037305 */ /* 0x000e240000203100 */
[----:B0-----:R-:W-:-:S05]  /*00b0*/  I2FP.F32.S32 R5, R3 ;  /* 0x0000000300057245 */ /* 0x001fca0000201400 */
[----:B------:R-:W-:-:S04]  /*00c0*/  FFMA R4, R5, -1.5707962512969970703, R0 ;  /* 0xbfc90fda05047823 */ /* 0x000fc80000000000 */
[----:B------:R-:W-:-:S04]  /*00d0*/  FFMA R4, R5, -7.5497894158615963534e-08, R4 ;  /* 0xb3a2216805047823 */ /* 0x000fc80000000004 */
[----:B------:R-:W-:Y:S01]  /*00e0*/  FFMA R6, R5, -5.3903029534742383927e-15, R4 ;  /* 0xa7c234c505067823 */ /* 0x000fe20000000004 */
[----:B------:R-:W-:Y:S06]  /*00f0*/  @!P0 BRA `(.L_x_0) ;  /* 0x0000000400748947 */ /* 0x000fec0003800000 */
[----:B------:R-:W-:-:S13]  /*0100*/  FSETP.NEU.AND P0, PT, |R0|, +INF , PT ;  /* 0x7f8000000000780b */ /* 0x000fda0003f0d200 */
[----:B------:R-:W-:Y:S01]  /*0110*/  @!P0 FMUL R6, RZ, R0 ;  /* 0x00000000ff068220 */ /* 0x000fe20000400000 */
[----:B------:R-:W-:Y:S01]  /*0120*/  @!P0 IMAD.MOV.U32 R3, RZ, RZ, RZ ;  /* 0x000000ffff038224 */ /* 0x000fe200078e00ff */
[----:B------:R-:W-:Y:S06]  /*0130*/  @!P0 BRA `(.L_x_0) ;  /* 0x0000000400648947 */ /* 0x000fec0003800000 */
[----:B------:R-:W-:Y:S01]  /*0140*/  IMAD.SHL.U32 R3, R0, 0x100, RZ ;  /* 0x0000010000037824 */ /* 0x000fe200078e00ff */
[----:B------:R-:W-:Y:S01]  /*0150*/  CS2R R14, SRZ ;  /* 0x00000000000e7805 */ /* 0x000fe2000001ff00 */
[----:B------:R-:W-:Y:S01]  /*0160*/  IMAD.MOV.U32 R13, RZ, RZ, RZ ;  /* 0x000000ffff0d7224 */ /* 0x000fe200078e00ff */
[----:B------:R-:W0:Y:S02]  /*0170*/  LDCU.64 UR8, c[0x4][URZ] ;  /* 0x01000000ff0877ac */ /* 0x000e240008000a00 */
[----:B------:R-:W-:Y:S01]  /*0180*/  LOP3.LUT R17, R3, 0x80000000, RZ, 0xfc, !PT ;  /* 0x8000000003117812 */ /* 0x000fe200078efcff */
[----:B------:R-:W-:-:S06]  /*0190*/  UMOV UR5, URZ ;  /* 0x000000ff00057c82 */ /* 0x000fcc0008000000 */
.L_x_1:
[----:B0-----:R-:W-:Y:S02]  /*01a0*/  IMAD.U32 R6, RZ, RZ, UR8 ;  /* 0x00000008ff067e24 */ /* 0x001fe4000f8e00ff */
[----:B------:R-:W-:-:S05]  /*01b0*/  IMAD.U32 R7, RZ, RZ, UR9 ;  /* 0x00000009ff077e24 */ /* 0x000fca000f8e00ff */
[----:B------:R-:W2:Y:S01]  /*01c0*/  LDG.E.CONSTANT R4, desc[UR6][R6.64] ;  /* 0x0000000606047981 */ /* 0x000ea2000c1e9900 */
[----:B------:R-:W-:Y:S01]  /*01d0*/  UIADD3 UR5, UPT, UPT, UR5, 0x1, URZ ;  /* 0x0000000105057890 */ /* 0x000fe2000fffe0ff */
[C---:B------:R-:W-:Y:S01]  /*01e0*/  ISETP.EQ.AND P0, PT, R14.reuse, RZ, PT ;  /* 0x000000ff0e00720c */ /* 0x040fe20003f02270 */
[----:B------:R-:W-:Y:S01]  /*01f0*/  UIADD3 UR8, UP1, UPT, UR8, 0x4, URZ ;  /* 0x0000000408087890 */ /* 0x000fe2000ff3e0ff */
[C---:B------:R-:W-:Y:S01]  /*0200*/  ISETP.EQ.AND P1, PT, R14.reuse, 0x4, PT ;  /* 0x000000040e00780c */ /* 0x040fe20003f22270 */
[----:B------:R-:W-:Y:S01]  /*0210*/  UISETP.NE.AND UP0, UPT, UR5, 0x6, UPT ;  /* 0x000000060500788c */ /* 0x000fe2000bf05270 */
[C---:B------:R-:W-:Y:S01]  /*0220*/  ISETP.EQ.AND P2, PT, R14.reuse, 0x8, PT ;  /* 0x000000080e00780c */ /* 0x040fe20003f42270 */
[----:B------:R-:W-:Y:S01]  /*0230*/  UIADD3.X UR9, UPT, UPT, URZ, UR9, URZ, UP1, !UPT ;  /* 0x00000009ff097290 */ /* 0x000fe20008ffe4ff */
[C---:B------:R-:W-:Y:S02]  /*0240*/  ISETP.EQ.AND P3, PT, R14.reuse, 0xc, PT ;  /* 0x0000000c0e00780c */ /* 0x040fe40003f62270 */
[----:B------:R-:W-:-:S02]  /*0250*/  ISETP.EQ.AND P4, PT, R14, 0x10, PT ;  /* 0x000000100e00780c */ /* 0x000fc40003f82270 */
[C---:B------:R-:W-:Y:S01]  /*0260*/  ISETP.EQ.AND P5, PT, R14.reuse, 0x14, PT ;  /* 0x000000140e00780c */ /* 0x040fe20003fa2270 */
[----:B------:R-:W-:Y:S02]  /*0270*/  VIADD R14, R14, 0x4 ;  /* 0x000000040e0e7836 */ /* 0x000fe40000000000 */
[----:B--2---:R-:W-:-:S03]  /*0280*/  IMAD.WIDE.U32 R4, R4, R17, RZ ;  /* 0x0000001104047225 */ /* 0x004fc600078e00ff */
[----:B------:R-:W-:-:S04]  /*0290*/  IADD3 R3, P6, PT, R4, R15, RZ ;  /* 0x0000000f04037210 */ /* 0x000fc80007fde0ff */
[----:B------:R-:W-:Y:S01]  /*02a0*/  IADD3.X R15, PT, PT, R5, R13, RZ, P6, !PT ;  /* 0x0000000d050f7210 */ /* 0x000fe200037fe4ff */
[--C-:B------:R-:W-:Y:S02]  /*02b0*/  @P0 IMAD.MOV.U32 R2, RZ, RZ, R3.reuse ;  /* 0x000000ffff020224 */ /* 0x100fe400078e0003 */
[----:B------:R-:W-:Y:S01]  /*02c0*/  @P5 MOV R12, R3 ;  /* 0x00000003000c5202 */ /* 0x000fe20000000f00 */
[--C-:B------:R-:W-:Y:S02]  /*02d0*/  @P1 IMAD.MOV.U32 R8, RZ, RZ, R3.reuse ;  /* 0x000000ffff081224 */ /* 0x100fe400078e0003 */
[--C-:B------:R-:W-:Y:S02]  /*02e0*/  @P2 IMAD.MOV.U32 R9, RZ, RZ, R3.reuse ;  /* 0x000000ffff092224 */ /* 0x100fe400078e0003 */
[--C-:B------:R-:W-:Y:S02]  /*02f0*/  @P3 IMAD.MOV.U32 R10, RZ, RZ, R3.reuse ;  /* 0x000000ffff0a3224 */ /* 0x100fe400078e0003 */
[----:B------:R-:W-:Y:S01]  /*0300*/  @P4 IMAD.MOV.U32 R11, RZ, RZ, R3 ;  /* 0x000000ffff0b4224 */ /* 0x000fe200078e0003 */
[----:B------:R-:W-:Y:S06]  /*0310*/  BRA.U UP0, `(.L_x_1) ;  /* 0xfffffffd00a07547 */ /* 0x000fec000b83ffff */
[----:B------:R-:W-:-:S04]  /*0320*/  SHF.R.U32.HI R3, RZ, 0x17, R0 ;  /* 0x00000017ff037819 */ /* 0x000fc80000011600 */
[C---:B------:R-:W-:Y:S02]  /*0330*/  LOP3.LUT R4, R3.reuse, 0xe0, RZ, 0xc0, !PT ;  /* 0x000000e003047812 */ /* 0x040fe400078ec0ff */
[----:B------:R-:W-:-:S03]  /*0340*/  LOP3.LUT P6, RZ, R3, 0x1f, RZ, 0xc0, !PT ;  /* 0x0000001f03ff7812 */ /* 0x000fc600078cc0ff */
[----:B------:R-:W-:-:S05]  /*0350*/  VIADD R4, R4, 0xffffff80 ;  /* 0xffffff8004047836 */ /* 0x000fca0000000000 */
[----:B------:R-:W-:-:S05]  /*0360*/  SHF.R.U32.HI R4, RZ, 0x5, R4 ;  /* 0x00000005ff047819 */ /* 0x000fca0000011604 */
[----:B------:R-:W-:-:S05]  /*0370*/  IMAD.U32 R6, R4, -0x4, RZ ;  /* 0xfffffffc04067824 */ /* 0x000fca00078e00ff */
[C---:B------:R-:W-:Y:S02]  /*0380*/  ISETP.EQ.AND P3, PT, R6.reuse, -0x18, PT ;  /* 0xffffffe80600780c */ /* 0x040fe40003f62270 */
[C---:B------:R-:W-:Y:S02]  /*0390*/  ISETP.EQ.AND P4, PT, R6.reuse, -0x14, PT ;  /* 0xffffffec0600780c */ /* 0x040fe40003f82270 */
[C---:B------:R-:W-:Y:S02]  /*03a0*/  ISETP.EQ.AND P2, PT, R6.reuse, -0x10, PT ;  /* 0xfffffff00600780c */ /* 0x040fe40003f42270 */
[C---:B------:R-:W-:Y:S02]  /*03b0*/  ISETP.EQ.AND P1, PT, R6.reuse, -0xc, PT ;  /* 0xfffffff40600780c */ /* 0x040fe40003f22270 */
[C---:B------:R-:W-:Y:S02]  /*03c0*/  ISETP.EQ.AND P0, PT, R6.reuse, -0x8, PT ;  /* 0xfffffff80600780c */ /* 0x040fe40003f02270 */
[----:B------:R-:W-:-:S03]  /*03d0*/  ISETP.EQ.AND P5, PT, R6, RZ, PT ;  /* 0x000000ff0600720c */ /* 0x000fc60003fa2270 */
[--C-:B------:R-:W-:Y:S01]  /*03e0*/  @P3 IMAD.MOV.U32 R4, RZ, RZ, R2.reuse ;  /* 0x000000ffff043224 */ /* 0x100fe200078e0002 */
[C---:B------:R-:W-:Y:S01]  /*03f0*/  ISETP.EQ.AND P3, PT, R6.reuse, -0x4, PT ;  /* 0xfffffffc0600780c */ /* 0x040fe20003f62270 */
[----:B------:R-:W-:Y:S01]  /*0400*/  @P4 IMAD.MOV.U32 R5, RZ, RZ, R2 ;  /* 0x000000ffff054224 */ /* 0x000fe200078e0002 */
[----:B------:R-:W-:Y:S01]  /*0410*/  @P4 MOV R4, R8 ;  /* 0x0000000800044202 */ /* 0x000fe20000000f00 */
[--C-:B------:R-:W-:Y:S01]  /*0420*/  @P2 IMAD.MOV.U32 R4, RZ, RZ, R9.reuse ;  /* 0x000000ffff042224 */ /* 0x100fe200078e0009 */
[----:B------:R-:W-:Y:S01]  /*0430*/  ISETP.EQ.AND P4, PT, R6, 0x4, PT ;  /* 0x000000040600780c */ /* 0x000fe20003f82270 */
[----:B------:R-:W-:Y:S02]  /*0440*/  @P1 IMAD.MOV.U32 R4, RZ, RZ, R10 ;  /* 0x000000ffff041224 */ /* 0x000fe400078e000a */
[----:B------:R-:W-:Y:S01]  /*0450*/  @P0 MOV R4, R11 ;  /* 0x0000000b00040202 */ /* 0x000fe20000000f00 */
[----:B------:R-:W-:Y:S02]  /*0460*/  @P2 IMAD.MOV.U32 R5, RZ, RZ, R8 ;  /* 0x000000ffff052224 */ /* 0x000fe400078e0008 */
[----:B------:R-:W-:-:S02]  /*0470*/  @P1 IMAD.MOV.U32 R5, RZ, RZ, R9 ;  /* 0x000000ffff051224 */ /* 0x000fc400078e0009 */
[----:B------:R-:W-:Y:S02]  /*0480*/  @P0 IMAD.MOV.U32 R5, RZ, RZ, R10 ;  /* 0x000000ffff050224 */ /* 0x000fe400078e000a */
[--C-:B------:R-:W-:Y:S02]  /*0490*/  @P3 IMAD.MOV.U32 R4, RZ, RZ, R12.reuse ;  /* 0x000000ffff043224 */ /* 0x100fe400078e000c */
[----:B------:R-:W-:Y:S02]  /*04a0*/  @P5 IMAD.MOV.U32 R4, RZ, RZ, R15 ;  /* 0x000000ffff045224 */ /* 0x000fe400078e000f */
[----:B------:R-:W-:Y:S02]  /*04b0*/  @P3 IMAD.MOV.U32 R5, RZ, RZ, R11 ;  /* 0x000000ffff053224 */ /* 0x000fe400078e000b */
[----:B------:R-:W-:Y:S01]  /*04c0*/  @P5 IMAD.MOV.U32 R5, RZ, RZ, R12 ;  /* 0x000000ffff055224 */ /* 0x000fe200078e000c */
[----:B------:R-:W-:Y:S01]  /*04d0*/  MOV R13, R4 ;  /* 0x00000004000d7202 */ /* 0x000fe20000000f00 */
[----:B------:R-:W-:Y:S01]  /*04e0*/  @P4 IMAD.MOV.U32 R5, RZ, RZ, R15 ;  /* 0x000000ffff054224 */ /* 0x000fe200078e000f */
[----:B------:R-:W-:Y:S06]  /*04f0*/  @!P6 BRA `(.L_x_2) ;  /* 0x00000000002ce947 */ /* 0x000fec0003800000 */
[----:B------:R-:W-:Y:S02]  /*0500*/  @P2 IMAD.MOV.U32 R4, RZ, RZ, R2 ;  /* 0x000000ffff042224 */ /* 0x000fe400078e0002 */
[----:B------:R-:W-:Y:S02]  /*0510*/  @P1 IMAD.MOV.U32 R4, RZ, RZ, R8 ;  /* 0x000000ffff041224 */ /* 0x000fe400078e0008 */
[----:B------:R-:W-:Y:S01]  /*0520*/  @P0 IMAD.MOV.U32 R4, RZ, RZ, R9 ;  /* 0x000000ffff040224 */ /* 0x000fe200078e0009 */
[----:B------:R-:W-:Y:S01]  /*0530*/  ISETP.EQ.AND P0, PT, R6, 0x8, PT ;  /* 0x000000080600780c */ /* 0x000fe20003f02270 */
[----:B------:R-:W-:Y:S01]  /*0540*/  @P3 IMAD.MOV.U32 R4, RZ, RZ, R10 ;  /* 0x000000ffff043224 */ /* 0x000fe200078e000a */
[----:B------:R-:W-:Y:S01]  /*0550*/  @P5 MOV R4, R11 ;  /* 0x0000000b00045202 */ /* 0x000fe20000000f00 */
[----:B------:R-:W-:Y:S01]  /*0560*/  @P4 IMAD.MOV.U32 R4, RZ, RZ, R12 ;  /* 0x000000ffff044224 */ /* 0x000fe200078e000c */
[----:B------:R-:W-:-:S04]  /*0570*/  LOP3.LUT R6, R3, 0x1f, RZ, 0xc0, !PT ;  /* 0x0000001f03067812 */ /* 0x000fc800078ec0ff */
[----:B------:R-:W-:-:S05]  /*0580*/  SHF.L.W.U32.HI R13, R5, R6, R13 ;  /* 0x00000006050d7219 */ /* 0x000fca0000010e0d */
[----:B------:R-:W-:-:S05]  /*0590*/  @P0 IMAD.MOV.U32 R4, RZ, RZ, R15 ;  /* 0x000000ffff040224 */ /* 0x000fca00078e000f */
[----:B------:R-:W-:-:S07]  /*05a0*/  SHF.L.W.U32.HI R5, R4, R6, R5 ;  /* 0x0000000604057219 */ /* 0x000fce0000010e05 */
.L_x_2:
[C---:B------:R-:W-:Y:S01]  /*05b0*/  SHF.L.W.U32.HI R14, R5.reuse, 0x2, R13 ;  /* 0x00000002050e7819 */ /* 0x040fe20000010e0d */
[----:B------:R-:W-:Y:S01]  /*05c0*/  IMAD.SHL.U32 R5, R5, 0x4, RZ ;  /* 0x0000000405057824 */ /* 0x000fe200078e00ff */
[----:B------:R-:W-:Y:S01]  /*05d0*/  UMOV UR8, 0x54442d19 ;  /* 0x54442d1900087882 */ /* 0x000fe20000000000 */
[----:B------:R-:W-:Y:S01]  /*05e0*/  UMOV UR9, 0x3bf921fb ;  /* 0x3bf921fb00097882 */ /* 0x000fe20000000000 */
[----:B------:R-:W-:Y:S02]  /*05f0*/  SHF.R.S32.HI R3, RZ, 0x1f, R14 ;  /* 0x0000001fff037819 */ /* 0x000fe4000001140e */
[----:B------:R-:W-:Y:S02]  /*0600*/  ISETP.GE.AND P0, PT, R0, RZ, PT ;  /* 0x000000ff0000720c */ /* 0x000fe40003f06270 */
[C---:B------:R-:W-:Y:S02]  /*0610*/  LOP3.LUT R6, R3.reuse, R5, RZ, 0x3c, !PT ;  /* 0x0000000503067212 */ /* 0x040fe400078e3cff */
[----:B------:R-:W-:-:S02]  /*0620*/  LOP3.LUT R7, R3, R14, RZ, 0x3c, !PT ;  /* 0x0000000e03077212 */ /* 0x000fc400078e3cff */
[----:B------:R-:W-:Y:S02]  /*0630*/  SHF.R.U32.HI R3, RZ, 0x1e, R13 ;  /* 0x0000001eff037819 */ /* 0x000fe4000001160d */
[----:B------:R-:W0:Y:S01]  /*0640*/  I2F.F64.S64 R4, R6 ;  /* 0x0000000600047312 */ /* 0x000e220000301c00 */
[C---:B------:R-:W-:Y:S02]  /*0650*/  LOP3.LUT R0, R14.reuse, R0, RZ, 0x3c, !PT ;  /* 0x000000000e007212 */ /* 0x040fe400078e3cff */
[----:B------:R-:W-:Y:S02]  /*0660*/  LEA.HI R3, R14, R3, RZ, 0x1 ;  /* 0x000000030e037211 */ /* 0x000fe400078f08ff */
[----:B------:R-:W-:-:S03]  /*0670*/  ISETP.GE.AND P1, PT, R0, RZ, PT ;  /* 0x000000ff0000720c */ /* 0x000fc60003f26270 */
[----:B------:R-:W-:-:S05]  /*0680*/  IMAD.MOV R0, RZ, RZ, -R3 ;  /* 0x000000ffff007224 */ /* 0x000fca00078e0a03 */
[----:B------:R-:W-:Y:S01]  /*0690*/  @!P0 MOV R3, R0 ;  /* 0x0000000000038202 */ /* 0x000fe20000000f00 */
[----:B0-----:R-:W-:-:S10]  /*06a0*/  DMUL R4, R4, UR8 ;  /* 0x0000000804047c28 */ /* 0x001fd40008000000 */
[----:B------:R-:W0:Y:S02]  /*06b0*/  F2F.F32.F64 R4, R4 ;  /* 0x0000000400047310 */ /* 0x000e240000301000 */
[----:B0-----:R-:W-:-:S07]  /*06c0*/  FSEL R6, -R4, R4, !P1 ;  /* 0x0000000404067208 */ /* 0x001fce0004800100 */
.L_x_0:
[C---:B------:R-:W-:Y:S01]  /*06d0*/  LOP3.LUT R4, R3.reuse, 0x1, RZ, 0xc0, !PT ;  /* 0x0000000103047812 */ /* 0x040fe200078ec0ff */
[----:B------:R-:W0:Y:S01]  /*06e0*/  LDCU UR5, c[0x0][0x38c] ;  /* 0x00007180ff0577ac */ /* 0x000e220008000800 */
[----:B------:R-:W-:Y:S02]  /*06f0*/  IMAD.MOV.U32 R0, RZ, RZ, 0x37cbac00 ;  /* 0x37cbac00ff007424 */ /* 0x000fe400078e00ff */
[----:B------:R-:W-:Y:S01]  /*0700*/  FMUL R5, R6, R6 ;  /* 0x0000000606057220 */ /* 0x000fe20000400000 */
[----:B------:R-:W-:Y:S01]  /*0710*/  ISETP.NE.U32.AND P0, PT, R4, 0x1, PT ;  /* 0x000000010400780c */ /* 0x000fe20003f05070 */
[----:B------:R-:W-:Y:S01]  /*0720*/  IMAD.MOV.U32 R4, RZ, RZ, 0x3d2aaabb ;  /* 0x3d2aaabbff047424 */ /* 0x000fe200078e00ff */
[----:B------:R-:W-:Y:S01]  /*0730*/  LOP3.LUT P1, RZ, R3, 0x2, RZ, 0xc0, !PT ;  /* 0x0000000203ff7812 */ /* 0x000fe2000782c0ff */
[----:B------:R-:W-:Y:S01]  /*0740*/  FFMA R0, R5, R0, -0.0013887860113754868507 ;  /* 0xbab607ed05007423 */ /* 0x000fe20000000000 */
[----:B------:R-:W-:Y:S01]  /*0750*/  IMAD.MOV.U32 R7, RZ, RZ, 0x3effffff ;  /* 0x3effffffff077424 */ /* 0x000fe200078e00ff */
[----:B------:R-:W-:Y:S01]  /*0760*/  UIADD3 UR4, UPT, UPT, UR4, 0x1, URZ ;  /* 0x0000000104047890 */ /* 0x000fe2000fffe0ff */
[----:B------:R-:W-:-:S02]  /*0770*/  FSEL R4, R4, 0.0083327032625675201416, !P0 ;  /* 0x3c0885e404047808 */ /* 0x000fc40004000000 */
[----:B------:R-:W-:Y:S02]  /*0780*/  FSEL R0, R0, -0.00019574658654164522886, !P0 ;  /* 0xb94d415300007808 */ /* 0x000fe40004000000 */
[----:B------:R-:W-:-:S03]  /*0790*/  FSEL R3, -R7, -0.16666662693023681641, !P0 ;  /* 0xbe2aaaa807037808 */ /* 0x000fc60004000100 */
[C---:B------:R-:W-:Y:S01]  /*07a0*/  FFMA R4, R5.reuse, R0, R4 ;  /* 0x0000000005047223 */ /* 0x040fe20000000004 */
[----:B------:R-:W-:Y:S01]  /*07b0*/  FSEL R0, R6, 1, P0 ;  /* 0x3f80000006007808 */ /* 0x000fe20000000000 */
[----:B0-----:R-:W-:Y:S02]  /*07c0*/  UISETP.NE.AND UP0, UPT, UR4, UR5, UPT ;  /* 0x000000050400728c */ /* 0x001fe4000bf05270 */
[C---:B------:R-:W-:Y:S02]  /*07d0*/  FFMA R3, R5.reuse, R4, R3 ;  /* 0x0000000405037223 */ /* 0x040fe40000000003 */
[----:B------:R-:W-:-:S04]  /*07e0*/  FFMA R5, R5, R0, RZ ;  /* 0x0000000005057223 */ /* 0x000fc800000000ff */
[----:B------:R-:W-:-:S04]  /*07f0*/  FFMA R0, R5, R3, R0 ;  /* 0x0000000305007223 */ /* 0x000fc80000000000 */
[----:B------:R-:W-:Y:S01]  /*0800*/  @P1 FADD R0, RZ, -R0 ;  /* 0x80000000ff001221 */ /* 0x000fe20000000000 */
[----:B------:R-:W-:Y:S06]  /*0810*/  BRA.U UP0, `(.L_x_3) ;  /* 0xfffffff900187547 */ /* 0x000fec000b83ffff */
[----:B------:R-:W-:Y:S05]  /*0820*/  EXIT ;  /* 0x000000000000794d */ /* 0x000fea0003800000 */
.L_x_4:
[----:B------:R-:W-:-:S00]  /*0830*/  BRA `(.L_x_4) ;  /* 0xfffffffc00fc7947 */ /* 0x000fc0000383ffff */
[----:B------:R-:W-:-:S00]  /*0840*/  NOP ;  /* 0x0000000000007918 */ /* 0x000fc00000000000 */
        /* <DEDUP_REMOVED lines=11> */
.L_x_12:


//--------------------- .text.fused_nn_contrib_conv2d_winograd_without_weight_transform_add_kernel0 --------------------------
	.section	.text.fused_nn_contrib_conv2d_winograd_without_weight_transform_add_kernel0,"ax",@progbits
	.align	128
        .global         fused_nn_contrib_conv2d_winograd_without_weight_transform_add_kernel0
        .type           fused_nn_contrib_conv2d_winograd_without_weight_transform_add_kernel0,@function
        .size           fused_nn_contrib_conv2d_winograd_without_weight_transform_add_kernel0,(.L_x_13 - fused_nn_contrib_conv2d_winograd_without_weight_transform_add_kernel0)
        .other          fused_nn_contrib_conv2d_winograd_without_weight_transform_add_kernel0,@"STO_CUDA_ENTRY STV_DEFAULT"
fused_nn_contrib_conv2d_winograd_without_weight_transform_add_kernel0:
.text.fused_nn_contrib_conv2d_winograd_without_weight_transform_add_kernel0:
[----:B------:R-:W-:Y:S01]  /*0000*/  LDC R1, c[0x0][0x37c] ;  /* 0x0000df00ff017b82 */ /* 0x000fe20000000800 */
[----:B------:R-:W0:Y:S07]  /*0010*/  S2R R0, SR_TID.X ;  /* 0x0000000000007919 */ /* 0x000e2e0000002100 */
[----:B------:R-:W1:Y:S01]  /*0020*/  LDC.64 R2, c[0x0][0x380] ;  /* 0x0000e000ff027b82 */ /* 0x000e620000000a00 */
[----:B------:R-:W2:Y:S01]  /*0030*/  LDCU.64 UR4, c[0x0][0x358] ;  /* 0x00006b00ff0477ac */ /* 0x000ea20008000a00 */
[----:B------:R-:W-:Y:S01]  /*0040*/  CS2R R14, SRZ ;  /* 0x00000000000e7805 */ /* 0x000fe2000001ff00 */
[----:B------:R-:W3:Y:S01]  /*0050*/  S2R R9, SR_CTAID.X ;  /* 0x0000000000097919 */ /* 0x000ee20000002500 */
[----:B------:R-:W-:-:S02]  /*0060*/  CS2R R12, SRZ ;  /* 0x00000000000c7805 */ /* 0x000fc4000001ff00 */
[--C-:B0-----:R-:W-:Y:S02]  /*0070*/  SHF.R.U32.HI R6, RZ, 0x4, R0.reuse ;  /* 0x00000004ff067819 */ /* 0x101fe40000011600 */
[----:B------:R-:W-:Y:S02]  /*0080*/  SHF.L.U32 R8, R0, 0x1, RZ ;  /* 0x0000000100087819 */ /* 0x000fe400000006ff */
[----:B------:R-:W-:Y:S02]  /*0090*/  SHF.R.U32.HI R4, RZ, 0x2, R0 ;  /* 0x00000002ff047819 */ /* 0x000fe40000011600 */
[----:B---3--:R-:W-:Y:S02]  /*00a0*/  LEA R6, R9, R6, 0x3 ;  /* 0x0000000609067211 */ /* 0x008fe400078e18ff */
[----:B------:R-:W-:Y:S02]  /*00b0*/  LOP3.LUT R5, R8, 0x6, RZ, 0xc0, !PT ;  /* 0x0000000608057812 */ /* 0x000fe400078ec0ff */
[----:B------:R-:W-:-:S02]  /*00c0*/  LOP3.LUT R7, R4, 0x3, RZ, 0xc0, !PT ;  /* 0x0000000304077812 */ /* 0x000fc400078ec0ff */
[----:B------:R-:W-:Y:S01]  /*00d0*/  LOP3.LUT P0, RZ, R8, 0x6, RZ, 0xc0, !PT ;  /* 0x0000000608ff7812 */ /* 0x000fe2000780c0ff */
[----:B------:R-:W-:Y:S01]  /*00e0*/  IMAD R4, R6, 0x31, R5 ;  /* 0x0000003106047824 */ /* 0x000fe200078e0205 */
[----:B------:R-:W-:Y:S02]  /*00f0*/  LOP3.LUT P1, R6, R0, 0xc, RZ, 0xc0, !PT ;  /* 0x0000000c00067812 */ /* 0x000fe4000782c0ff */
[----:B------:R-:W-:Y:S01]  /*0100*/  ISETP.NE.AND P4, PT, R5, 0x6, PT ;  /* 0x000000060500780c */ /* 0x000fe20003f85270 */
[----:B------:R-:W-:Y:S01]  /*0110*/  IMAD R4, R7, 0xe, R4 ;  /* 0x0000000e07047824 */ /* 0x000fe200078e0204 */
[----:B------:R-:W-:Y:S02]  /*0120*/  ISETP.NE.AND P3, PT, R6, RZ, PT ;  /* 0x000000ff0600720c */ /* 0x000fe40003f65270 */
[----:B------:R-:W-:Y:S02]  /*0130*/  PLOP3.LUT P1, PT, P1, P0, PT, 0x2f, 0xf2 ;  /* 0x0000000000f2781c */ /* 0x000fe40000f20577 */
[----:B------:R-:W-:-:S02]  /*0140*/  IADD3 R11, PT, PT, R4, -0x8, RZ ;  /* 0xfffffff8040b7810 */ /* 0x000fc40007ffe0ff */
[----:B------:R-:W-:Y:S02]  /*0150*/  ISETP.NE.AND P6, PT, R5, RZ, PT ;  /* 0x000000ff0500720c */ /* 0x000fe40003fc5270 */
[----:B------:R-:W-:Y:S01]  /*0160*/  ISETP.EQ.OR P5, PT, R6, RZ, !P4 ;  /* 0x000000ff0600720c */ /* 0x000fe200067a2670 */
[----:B-1----:R-:W-:Y:S01]  /*0170*/  IMAD.WIDE R2, R11, 0x4, R2 ;  /* 0x000000040b027825 */ /* 0x002fe200078e0202 */
[----:B------:R-:W-:-:S03]  /*0180*/  ISETP.GT.U32.AND P2, PT, R5, 0x4, PT ;  /* 0x000000040500780c */ /* 0x000fc60003f44070 */
[----:B------:R-:W-:Y:S01]  /*0190*/  HFMA2 R22, -RZ, RZ, 0, 0 ;  /* 0x00000000ff167431 */ /* 0x000fe200000001ff */
[----:B--2---:R-:W2:Y:S01]  /*01a0*/  @P3 LDG.E.CONSTANT R14, desc[UR4][R2.64+0x4] ;  /* 0x00000404020e3981 */ /* 0x004ea2000c1e9900 */
[----:B------:R-:W-:Y:S02]  /*01b0*/  ISETP.EQ.OR P3, PT, R7, 0x3, !P6 ;  /* 0x000000030700780c */ /* 0x000fe40007762670 */
[----:B------:R-:W-:Y:S01]  /*01c0*/  ISETP.EQ.OR P0, PT, R6, RZ, P2 ;  /* 0x000000ff0600720c */ /* 0x000fe20001702670 */
[----:B------:R-:W3:Y:S01]  /*01d0*/  @!P1 LDG.E.CONSTANT R10, desc[UR4][R2.64] ;  /* 0x00000004020a9981 */ /* 0x000ee2000c1e9900 */
[----:B------:R-:W-:Y:S01]  /*01e0*/  CS2R R4, SRZ ;  /* 0x0000000000047805 */ /* 0x000fe2000001ff00 */
[----:B------:R-:W-:Y:S02]  /*01f0*/  HFMA2 R26, -RZ, RZ, 0, 0 ;  /* 0x00000000ff1a7431 */ /* 0x000fe400000001ff */
[----:B------:R-:W4:Y:S01]  /*0200*/  @P6 LDG.E.CONSTANT R15, desc[UR4][R2.64+0x1c] ;  /* 0x00001c04020f6981 */ /* 0x000f22000c1e9900 */
[----:B------:R-:W-:-:S03]  /*0210*/  CS2R R16, SRZ ;  /* 0x0000000000107805 */ /* 0x000fc6000001ff00 */
[----:B------:R-:W5:Y:S01]  /*0220*/  @!P5 LDG.E.CONSTANT R12, desc[UR4][R2.64+0x8] ;  /* 0x00000804020cd981 */ /* 0x000f62000c1e9900 */
[----:B------:R-:W-:-:S03]  /*0230*/  ISETP.NE.AND P5, PT, R7, 0x3, PT ;  /* 0x000000030700780c */ /* 0x000fc60003fa5270 */
[----:B------:R-:W5:Y:S01]  /*0240*/  @P4 LDG.E.CONSTANT R22, desc[UR4][R2.64+0x24] ;  /* 0x0000240402164981 */ /* 0x000f62000c1e9900 */
[----:B------:R-:W-:-:S03]  /*0250*/  MOV R19, RZ ;  /* 0x000000ff00137202 */ /* 0x000fc60000000f00 */
[----:B------:R-:W5:Y:S04]  /*0260*/  LDG.E.CONSTANT R6, desc[UR4][R2.64+0x20] ;  /* 0x0000200402067981 */ /* 0x000f68000c1e9900 */
[----:B------:R-:W5:Y:S04]  /*0270*/  @!P3 LDG.E.CONSTANT R5, desc[UR4][R2.64+0x38] ;  /* 0x000038040205b981 */ /* 0x000f68000c1e9900 */
[----:B------:R-:W5:Y:S01]  /*0280*/  @!P0 LDG.E.CONSTANT R16, desc[UR4][R2.64+0xc] ;  /* 0x00000c0402108981 */ /* 0x000f62000c1e9900 */
[----:B------:R-:W-:-:S03]  /*0290*/  HFMA2 R24, -RZ, RZ, 0, 0 ;  /* 0x00000000ff187431 */ /* 0x000fc600000001ff */
[----:B------:R-:W5:Y:S01]  /*02a0*/  @!P2 LDG.E.CONSTANT R26, desc[UR4][R2.64+0x28] ;  /* 0x00002804021aa981 */ /* 0x000f62000c1e9900 */
[----:B------:R-:W-:-:S03]  /*02b0*/  PLOP3.LUT P0, PT, PT, PT, PT, 0x80, 0x8 ;  /* 0x000000000008781c */ /* 0x000fc60003f0f070 */
[----:B------:R-:W5:Y:S01]  /*02c0*/  @!P3 LDG.E.CONSTANT R19, desc[UR4][R2.64+0x54] ;  /* 0x000054040213b981 */ /* 0x000f62000c1e9900 */
[----:B------:R-:W-:-:S03]  /*02d0*/  @P5 PLOP3.LUT P0, PT, P4, PT, PT, 0x8, 0x80 ;  /* 0x000000000080581c */ /* 0x000fc6000270e170 */
[----:B------:R-:W5:Y:S04]  /*02e0*/  @P5 LDG.E.CONSTANT R17, desc[UR4][R2.64+0x3c] ;  /* 0x00003c0402115981 */ /* 0x000f68000c1e9900 */
[----:B------:R-:W5:Y:S06]  /*02f0*/  @P5 LDG.E.CONSTANT R24, desc[UR4][R2.64+0x58] ;  /* 0x0000580402185981 */ /* 0x000f6c000c1e9900 */
[----:B------:R-:W5:Y:S01]  /*0300*/  @!P0 LDG.E.CONSTANT R4, desc[UR4][R2.64+0x5c] ;  /* 0x00005c0402048981 */ /* 0x000f62000c1e9900 */
[----:B------:R-:W-:Y:S01]  /*0310*/  ISETP.EQ.OR P2, PT, R7, 0x3, P2 ;  /* 0x000000030700780c */ /* 0x000fe20001742670 */
[----:B------:R-:W-:-:S02]  /*0320*/  HFMA2 R11, -RZ, RZ, 0, 0 ;  /* 0x00000000ff0b7431 */ /* 0x000fc400000001ff */
[----:B------:R-:W-:Y:S01]  /*0330*/  HFMA2 R7, -RZ, RZ, 0, 0 ;  /* 0x00000000ff077431 */ /* 0x000fe200000001ff */
[----:B------:R-:W-:-:S03]  /*0340*/  MOV R8, RZ ;  /* 0x000000ff00087202 */ /* 0x000fc60000000f00 */
[----:B------:R-:W5:Y:S06]  /*0350*/  @!P0 LDG.E.CONSTANT R11, desc[UR4][R2.64+0x40] ;  /* 0x00004004020b8981 */ /* 0x000f6c000c1e9900 */
[----:B------:R-:W5:Y:S04]  /*0360*/  @!P2 LDG.E.CONSTANT R8, desc[UR4][R2.64+0x44] ;  /* 0x000044040208a981 */ /* 0x000f68000c1e9900 */
[----:B------:R0:W5:Y:S01]  /*0370*/  @!P2 LDG.E.CONSTANT R7, desc[UR4][R2.64+0x60] ;  /* 0x000060040207a981 */ /* 0x000162000c1e9900 */
[----:B------:R-:W1:Y:S01]  /*0380*/  S2R R18, SR_LANEID ;  /* 0x0000000000127919 */ /* 0x000e620000000000 */
[----:B------:R-:W-:Y:S01]  /*0390*/  LEA R9, R9, R0, 0x7 ;  /* 0x0000000009097211 */ /* 0x000fe200078e38ff */
[----:B------:R-:W-:-:S02]  /*03a0*/  VOTEU.ANY UR6, UPT, PT ;  /* 0x0000000000067886 */ /* 0x000fc400038e0100 */
[----:B------:R-:W-:-:S06]  /*03b0*/  UFLO.U32 UR7, UR6 ;  /* 0x00000006000772bd */ /* 0x000fcc00080e0000 */
[----:B-1----:R-:W-:Y:S01]  /*03c0*/  ISETP.EQ.U32.AND P0, PT, R18, UR7, PT ;  /* 0x0000000712007c0c */ /* 0x002fe2000bf02070 */
[----:B--2---:R-:W-:Y:S01]  /*03d0*/  FADD R23, RZ, R14 ;  /* 0x0000000eff177221 */ /* 0x004fe20000000000 */
[----:B---3--:R-:W-:Y:S01]  /*03e0*/  @!P1 FADD R13, RZ, R10 ;  /* 0x0000000aff0d9221 */ /* 0x008fe20000000000 */
[--C-:B----4-:R-:W-:Y:S01]  /*03f0*/  FADD R25, RZ, -R15.reuse ;  /* 0x8000000fff197221 */ /* 0x110fe20000000000 */
[----:B------:R-:W-:Y:S01]  /*0400*/  FADD R15, RZ, R15 ;  /* 0x0000000fff0f7221 */ /* 0x000fe20000000000 */
[----:B------:R-:W-:Y:S01]  /*0410*/  FADD R21, RZ, -R14 ;  /* 0x8000000eff157221 */ /* 0x000fe20000000000 */
[----:B-----5:R-:W-:Y:S01]  /*0420*/  FADD R0, -R12, R13 ;  /* 0x0000000d0c007221 */ /* 0x020fe20000000100 */
[----:B------:R-:W-:Y:S01]  /*0430*/  FADD R14, R23, R12 ;  /* 0x0000000c170e7221 */ /* 0x000fe20000000000 */
[--C-:B------:R-:W-:Y:S01]  /*0440*/  FADD R10, R15, -R22.reuse ;  /* 0x800000160f0a7221 */ /* 0x100fe20000000000 */
[----:B0-----:R-:W-:Y:S01]  /*0450*/  FADD R2, R25, R22 ;  /* 0x0000001619027221 */ /* 0x001fe20000000000 */
[--C-:B------:R-:W-:Y:S01]  /*0460*/  FADD R23, RZ, R6.reuse ;  /* 0x00000006ff177221 */ /* 0x100fe20000000000 */
[----:B------:R-:W-:Y:S01]  /*0470*/  FADD R3, RZ, -R6 ;  /* 0x80000006ff037221 */ /* 0x000fe20000000000 */
[----:B------:R-:W-:Y:S01]  /*0480*/  FADD R12, R21, R12 ;  /* 0x0000000c150c7221 */ /* 0x000fe20000000000 */
[--C-:B------:R-:W-:Y:S01]  /*0490*/  FADD R6, R0, -R5.reuse ;  /* 0x8000000500067221 */ /* 0x100fe20000000000 */
[--C-:B------:R-:W-:Y:S01]  /*04a0*/  FADD R10, R10, R5.reuse ;  /* 0x000000050a0a7221 */ /* 0x100fe20000000000 */
[C---:B------:R-:W-:Y:S01]  /*04b0*/  FADD R0, R2.reuse, R5 ;  /* 0x0000000502007221 */ /* 0x040fe20000000000 */
[----:B------:R-:W-:Y:S01]  /*04c0*/  FADD R5, R3, -R22 ;  /* 0x8000001603057221 */ /* 0x000fe20000000000 */
[----:B------:R-:W-:Y:S01]  /*04d0*/  FADD R16, R21, R16 ;  /* 0x0000001015107221 */ /* 0x000fe20000000000 */
[--C-:B------:R-:W-:Y:S01]  /*04e0*/  FADD R21, R23, -R22.reuse ;  /* 0x8000001617157221 */ /* 0x100fe20000000000 */
[--C-:B------:R-:W-:Y:S01]  /*04f0*/  FADD R20, R3, R22.reuse ;  /* 0x0000001603147221 */ /* 0x100fe20000000000 */
[C---:B------:R-:W-:Y:S01]  /*0500*/  FADD R22, R23.reuse, R22 ;  /* 0x0000001617167221 */ /* 0x040fe20000000000 */
[--C-:B------:R-:W-:Y:S01]  /*0510*/  FADD R23, R23, -R26.reuse ;  /* 0x8000001a17177221 */ /* 0x100fe20000000000 */
[----:B------:R-:W-:Y:S01]  /*0520*/  FADD R26, R3, R26 ;  /* 0x0000001a031a7221 */ /* 0x000fe20000000000 */
[----:B------:R-:W-:-:S02]  /*0530*/  FADD R19, R2, R19 ;  /* 0x0000001302137221 */ /* 0x000fc40000000000 */
[----:B------:R-:W0:Y:S01]  /*0540*/  LDC.64 R2, c[0x0][0x388] ;  /* 0x0000e200ff027b82 */ /* 0x000e220000000a00 */
[--C-:B------:R-:W-:Y:S01]  /*0550*/  FADD R13, R16, R17.reuse ;  /* 0x00000011100d7221 */ /* 0x100fe20000000000 */
[--C-:B------:R-:W-:Y:S01]  /*0560*/  FADD R18, R5, R17.reuse ;  /* 0x0000001105127221 */ /* 0x100fe20000000000 */
[--C-:B------:R-:W-:Y:S01]  /*0570*/  FADD R16, R21, -R17.reuse ;  /* 0x8000001115107221 */ /* 0x100fe20000000000 */
[--C-:B------:R-:W-:Y:S01]  /*0580*/  FADD R5, R5, R24.reuse ;  /* 0x0000001805057221 */ /* 0x100fe20000000000 */
[--C-:B------:R-:W-:Y:S01]  /*0590*/  FADD R21, R21, -R24.reuse ;  /* 0x8000001815157221 */ /* 0x100fe20000000000 */
[--C-:B------:R-:W-:Y:S01]  /*05a0*/  FADD R12, R12, R17.reuse ;  /* 0x000000110c0c7221 */ /* 0x100fe20000000000 */
[--C-:B------:R-:W-:Y:S01]  /*05b0*/  FADD R14, R14, -R17.reuse ;  /* 0x800000110e0e7221 */ /* 0x100fe20000000000 */
[--C-:B------:R-:W-:Y:S01]  /*05c0*/  FADD R20, R20, -R17.reuse ;  /* 0x8000001114147221 */ /* 0x100fe20000000000 */
[--C-:B------:R-:W-:Y:S01]  /*05d0*/  FADD R22, R22, R17.reuse ;  /* 0x0000001116167221 */ /* 0x100fe20000000000 */
[--C-:B------:R-:W-:Y:S01]  /*05e0*/  FADD R15, R26, -R17.reuse ;  /* 0x800000111a0f7221 */ /* 0x100fe20000000000 */
[C---:B------:R-:W-:Y:S01]  /*05f0*/  FADD R17, R23.reuse, -R17 ;  /* 0x8000001117117221 */ /* 0x040fe20000000000 */
[----:B------:R-:W-:Y:S01]  /*0600*/  FADD R24, R23, -R24 ;  /* 0x8000001817187221 */ /* 0x000fe20000000000 */
[--C-:B------:R-:W-:Y:S01]  /*0610*/  FADD R19, R19, -R4.reuse ;  /* 0x8000000413137221 */ /* 0x100fe20000000000 */
[--C-:B------:R-:W-:Y:S01]  /*0620*/  FADD R21, R21, R4.reuse ;  /* 0x0000000415157221 */ /* 0x100fe20000000000 */
[----:B------:R-:W-:-:S02]  /*0630*/  FADD R23, R5, R4 ;  /* 0x0000000405177221 */ /* 0x000fc40000000000 */
[----:B------:R-:W1:Y:S01]  /*0640*/  LDC.64 R4, c[0x0][0x390] ;  /* 0x0000e400ff047b82 */ /* 0x000e620000000a00 */
[----:B0-----:R-:W-:Y:S02]  /*0650*/  IMAD.WIDE.U32 R2, R9, 0x4, R2 ;  /* 0x0000000409027825 */ /* 0x001fe400078e0002 */
[----:B------:R-:W1:Y:S02]  /*0660*/  POPC R9, UR6 ;  /* 0x0000000600097d09 */ /* 0x000e640008000000 */
[--C-:B------:R-:W-:Y:S01]  /*0670*/  FADD R25, R6, R11.reuse ;  /* 0x0000000b06197221 */ /* 0x100fe20000000000 */
[--C-:B------:R-:W-:Y:S01]  /*0680*/  FADD R27, R12, -R11.reuse ;  /* 0x8000000b0c1b7221 */ /* 0x100fe20000000000 */
[--C-:B------:R-:W-:Y:S01]  /*0690*/  FADD R29, R14, -R11.reuse ;  /* 0x8000000b0e1d7221 */ /* 0x100fe20000000000 */
[--C-:B------:R-:W-:Y:S01]  /*06a0*/  FADD R0, R0, -R11.reuse ;  /* 0x8000000b00007221 */ /* 0x100fe20000000000 */
[--C-:B------:R-:W-:Y:S01]  /*06b0*/  FADD R10, R10, -R11.reuse ;  /* 0x8000000b0a0a7221 */ /* 0x100fe20000000000 */
[--C-:B------:R-:W-:Y:S01]  /*06c0*/  FADD R16, R16, R11.reuse ;  /* 0x0000000b10107221 */ /* 0x100fe20000000000 */
[--C-:B------:R-:W-:Y:S01]  /*06d0*/  FADD R18, R18, R11.reuse ;  /* 0x0000000b12127221 */ /* 0x100fe20000000000 */
[--C-:B------:R-:W-:Y:S01]  /*06e0*/  FADD R20, R20, R11.reuse ;  /* 0x0000000b14147221 */ /* 0x100fe20000000000 */
[----:B------:R-:W-:Y:S01]  /*06f0*/  FADD R11, R22, R11 ;  /* 0x0000000b160b7221 */ /* 0x000fe20000000000 */
[--C-:B------:R-:W-:Y:S01]  /*0700*/  FADD R13, R13, -R8.reuse ;  /* 0x800000080d0d7221 */ /* 0x100fe20000000000 */
[--C-:B------:R-:W-:Y:S01]  /*0710*/  FADD R17, R17, R8.reuse ;  /* 0x0000000811117221 */ /* 0x100fe20000000000 */
[----:B------:R-:W-:Y:S01]  /*0720*/  FADD R15, R15, R8 ;  /* 0x000000080f0f7221 */ /* 0x000fe20000000000 */
[----:B------:R-:W-:Y:S01]  /*0730*/  FADD R7, R24, R7 ;  /* 0x0000000718077221 */ /* 0x000fe20000000000 */
[----:B------:R-:W-:Y:S04]  /*0740*/  STG.E desc[UR4][R2.64], R25 ;  /* 0x0000001902007986 */ /* 0x000fe8000c101904 */
        /* <DEDUP_REMOVED lines=15> */
[----:B-1----:R-:W-:Y:S01]  /*0840*/  @P0 REDG.E.ADD.STRONG.GPU desc[UR4][R4.64], R9 ;  /* 0x000000090400098e */ /* 0x002fe2000c12e104 */
[----:B------:R-:W-:Y:S05]  /*0850*/  EXIT ;  /* 0x000000000000794d */ /* 0x000fea0003800000 */
.L_x_5:
        /* <DEDUP_REMOVED lines=10> */
.L_x_13:


//--------------------- .text.fused_nn_contrib_conv2d_winograd_without_weight_transform_add_kernel0_warm --------------------------
	.section	.text.fused_nn_contrib_conv2d_winograd_without_weight_transform_add_kernel0_warm,"ax",@progbits
	.align	128
        .global         fused_nn_contrib_conv2d_winograd_without_weight_transform_add_kernel0_warm
        .type           fused_nn_contrib_conv2d_winograd_without_weight_transform_add_kernel0_warm,@function
        .size           fused_nn_contrib_conv2d_winograd_without_weight_transform_add_kernel0_warm,(.L_x_14 - fused_nn_contrib_conv2d_winograd_without_weight_transform_add_kernel0_warm)
        .other          fused_nn_contrib_conv2d_winograd_without_weight_transform_add_kernel0_warm,@"STO_CUDA_ENTRY STV_DEFAULT"
fused_nn_contrib_conv2d_winograd_without_weight_transform_add_kernel0_warm:
.text.fused_nn_contrib_conv2d_winograd_without_weight_transform_add_kernel0_warm:
[----:B------:R-:W-:Y:S01]  /*0000*/  LDC R1, c[0x0][0x37c] ;  /* 0x0000df00ff017b82 */ /* 0x000fe20000000800 */
[----:B------:R-:W0:Y:S07]  /*0010*/  S2R R5, SR_TID.X ;  /* 0x0000000000057919 */ /* 0x000e2e0000002100 */
[----:B------:R-:W1:Y:S01]  /*0020*/  LDC.64 R12, c[0x0][0x380] ;  /* 0x0000e000ff0c7b82 */ /* 0x000e620000000a00 */
[----:B------:R-:W2:Y:S01]  /*0030*/  LDCU.64 UR4, c[0x0][0x358] ;  /* 0x00006b00ff0477ac */ /* 0x000ea20008000a00 */
[----:B------:R-:W3:Y:S01]  /*0040*/  S2R R2, SR_CTAID.X ;  /* 0x0000000000027919 */ /* 0x000ee20000002500 */
[----:B------:R-:W-:-:S02]  /*0050*/  CS2R R14, SRZ ;  /* 0x00000000000e7805 */ /* 0x000fc4000001ff00 */
[----:B------:R-:W-:Y:S01]  /*0060*/  CS2R R10, SRZ ;  /* 0x00000000000a7805 */ /* 0x000fe2000001ff00 */
[----:B------:R-:W-:Y:S02]  /*0070*/  HFMA2 R20, -RZ, RZ, 0, 0 ;  /* 0x00000000ff147431 */ /* 0x000fe400000001ff */
[----:B------:R-:W-:Y:S01]  /*0080*/  HFMA2 R17, -RZ, RZ, 0, 0 ;  /* 0x00000000ff117431 */ /* 0x000fe200000001ff */
[----:B------:R-:W-:Y:S02]  /*0090*/  MOV R18, RZ ;  /* 0x000000ff00127202 */ /* 0x000fe40000000f00 */
[----:B------:R-:W-:Y:S02]  /*00a0*/  CS2R R8, SRZ ;  /* 0x0000000000087805 */ /* 0x000fe4000001ff00 */
[----:B------:R-:W-:Y:S01]  /*00b0*/  CS2R R22, SRZ ;  /* 0x0000000000167805 */ /* 0x000fe2000001ff00 */
[----:B------:R-:W4:Y:S01]  /*00c0*/  LDCU.64 UR6, c[0x0][0x390] ;  /* 0x00007200ff0677ac */ /* 0x000f220008000a00 */
[----:B0-----:R-:W-:-:S02]  /*00d0*/  SHF.R.U32.HI R3, RZ, 0x4, R5 ;  /* 0x00000004ff037819 */ /* 0x001fc40000011605 */
[C---:B------:R-:W-:Y:S02]  /*00e0*/  SHF.L.U32 R6, R5.reuse, 0x1, RZ ;  /* 0x0000000105067819 */ /* 0x040fe400000006ff */
[----:B---3--:R-:W-:Y:S02]  /*00f0*/  LEA R4, R2, R3, 0x3 ;  /* 0x0000000302047211 */ /* 0x008fe400078e18ff */
[----:B------:R-:W-:Y:S02]  /*0100*/  SHF.R.U32.HI R0, RZ, 0x2, R5 ;  /* 0x00000002ff007819 */ /* 0x000fe40000011605 */
[----:B------:R-:W-:Y:S02]  /*0110*/  LOP3.LUT R3, R6, 0x6, RZ, 0xc0, !PT ;  /* 0x0000000606037812 */ /* 0x000fe400078ec0ff */
[----:B------:R-:W-:Y:S02]  /*0120*/  LOP3.LUT R0, R0, 0x3, RZ, 0xc0, !PT ;  /* 0x0000000300007812 */ /* 0x000fe400078ec0ff */
[----:B------:R-:W-:Y:S01]  /*0130*/  LOP3.LUT P0, RZ, R6, 0x6, RZ, 0xc0, !PT ;  /* 0x0000000606ff7812 */ /* 0x000fe2000780c0ff */
[----:B------:R-:W-:Y:S01]  /*0140*/  IMAD R7, R4, 0x31, R3 ;  /* 0x0000003104077824 */ /* 0x000fe200078e0203 */
[----:B------:R-:W-:-:S02]  /*0150*/  LOP3.LUT P1, R4, R5, 0xc, RZ, 0xc0, !PT ;  /* 0x0000000c05047812 */ /* 0x000fc4000782c0ff */
[----:B------:R-:W-:Y:S01]  /*0160*/  ISETP.NE.AND P3, PT, R3, 0x6, PT ;  /* 0x000000060300780c */ /* 0x000fe20003f65270 */
[----:B------:R-:W-:Y:S01]  /*0170*/  IMAD R7, R0, 0xe, R7 ;  /* 0x0000000e00077824 */ /* 0x000fe200078e0207 */
[C---:B------:R-:W-:Y:S02]  /*0180*/  ISETP.NE.AND P5, PT, R4.reuse, RZ, PT ;  /* 0x000000ff0400720c */ /* 0x040fe40003fa5270 */
[----:B------:R-:W-:Y:S02]  /*0190*/  PLOP3.LUT P1, PT, P1, P0, PT, 0x2f, 0xf2 ;  /* 0x0000000000f2781c */ /* 0x000fe40000f20577 */
[----:B------:R-:W-:Y:S02]  /*01a0*/  IADD3 R7, PT, PT, R7, -0x8, RZ ;  /* 0xfffffff807077810 */ /* 0x000fe40007ffe0ff */
[----:B------:R-:W-:Y:S02]  /*01b0*/  ISETP.GT.U32.AND P2, PT, R3, 0x4, PT ;  /* 0x000000040300780c */ /* 0x000fe40003f44070 */
[----:B------:R-:W-:Y:S01]  /*01c0*/  ISETP.EQ.OR P6, PT, R4, RZ, !P3 ;  /* 0x000000ff0400720c */ /* 0x000fe20005fc2670 */
[----:B-1----:R-:W-:Y:S01]  /*01d0*/  IMAD.WIDE R12, R7, 0x4, R12 ;  /* 0x00000004070c7825 */ /* 0x002fe200078e020c */
[----:B------:R-:W-:-:S02]  /*01e0*/  CS2R R6, SRZ ;  /* 0x0000000000067805 */ /* 0x000fc4000001ff00 */
[----:B------:R-:W-:Y:S02]  /*01f0*/  ISETP.EQ.OR P0, PT, R4, RZ, P2 ;  /* 0x000000ff0400720c */ /* 0x000fe40001702670 */
[----:B------:R-:W-:Y:S01]  /*0200*/  ISETP.NE.AND P4, PT, R3, RZ, PT ;  /* 0x000000ff0300720c */ /* 0x000fe20003f85270 */
[----:B--2---:R-:W2:Y:S04]  /*0210*/  LDG.E.CONSTANT R25, desc[UR4][R12.64+0x20] ;  /* 0x000020040c197981 */ /* 0x004ea8000c1e9900 */
[----:B------:R-:W3:Y:S01]  /*0220*/  @P5 LDG.E.CONSTANT R6, desc[UR4][R12.64+0x4] ;  /* 0x000004040c065981 */ /* 0x000ee2000c1e9900 */
[----:B------:R-:W-:-:S03]  /*0230*/  ISETP.NE.AND P5, PT, R0, 0x3, PT ;  /* 0x000000030000780c */ /* 0x000fc60003fa5270 */
[----:B------:R-:W5:Y:S04]  /*0240*/  @!P1 LDG.E.CONSTANT R3, desc[UR4][R12.64] ;  /* 0x000000040c039981 */ /* 0x000f68000c1e9900 */
[----:B------:R-:W4:Y:S01]  /*0250*/  @!P6 LDG.E.CONSTANT R15, desc[UR4][R12.64+0x8] ;  /* 0x000008040c0fe981 */ /* 0x000f22000c1e9900 */
[----:B------:R-:W-:-:S03]  /*0260*/  ISETP.EQ.OR P6, PT, R0, 0x3, !P4 ;  /* 0x000000030000780c */ /* 0x000fc600067c2670 */
[----:B------:R-:W4:Y:S01]  /*0270*/  @!P0 LDG.E.CONSTANT R10, desc[UR4][R12.64+0xc] ;  /* 0x00000c040c0a8981 */ /* 0x000f22000c1e9900 */
[----:B------:R-:W-:Y:S01]  /*0280*/  PLOP3.LUT P0, PT, PT, PT, PT, 0x80, 0x8 ;  /* 0x000000000008781c */ /* 0x000fe20003f0f070 */
[----:B------:R-:W-:Y:S01]  /*0290*/  HFMA2 R4, -RZ, RZ, 0, 0 ;  /* 0x00000000ff047431 */ /* 0x000fe200000001ff */
[----:B------:R-:W-:Y:S01]  /*02a0*/  @P5 PLOP3.LUT P0, PT, P3, PT, PT, 0x8, 0x80 ;  /* 0x000000000080581c */ /* 0x000fe20001f0e170 */
[----:B------:R-:W4:Y:S04]  /*02b0*/  @P4 LDG.E.CONSTANT R14, desc[UR4][R12.64+0x1c] ;  /* 0x00001c040c0e4981 */ /* 0x000f28000c1e9900 */
[----:B------:R-:W4:Y:S04]  /*02c0*/  @P3 LDG.E.CONSTANT R20, desc[UR4][R12.64+0x24] ;  /* 0x000024040c143981 */ /* 0x000f28000c1e9900 */
[----:B------:R-:W4:Y:S04]  /*02d0*/  @!P6 LDG.E.CONSTANT R17, desc[UR4][R12.64+0x38] ;  /* 0x000038040c11e981 */ /* 0x000f28000c1e9900 */
[----:B------:R-:W4:Y:S04]  /*02e0*/  @!P6 LDG.E.CONSTANT R18, desc[UR4][R12.64+0x54] ;  /* 0x000054040c12e981 */ /* 0x000f28000c1e9900 */
[----:B------:R-:W4:Y:S04]  /*02f0*/  @P5 LDG.E.CONSTANT R9, desc[UR4][R12.64+0x58] ;  /* 0x000058040c095981 */ /* 0x000f28000c1e9900 */
[----:B------:R-:W4:Y:S01]  /*0300*/  @!P2 LDG.E.CONSTANT R4, desc[UR4][R12.64+0x28] ;  /* 0x000028040c04a981 */ /* 0x000f22000c1e9900 */
[----:B------:R-:W-:-:S03]  /*0310*/  ISETP.EQ.OR P2, PT, R0, 0x3, P2 ;  /* 0x000000030000780c */ /* 0x000fc60001742670 */
[----:B------:R-:W4:Y:S01]  /*0320*/  @!P0 LDG.E.CONSTANT R23, desc[UR4][R12.64+0x5c] ;  /* 0x00005c040c178981 */ /* 0x000f22000c1e9900 */
[----:B------:R-:W-:-:S03]  /*0330*/  MOV R0, RZ ;  /* 0x000000ff00007202 */ /* 0x000fc60000000f00 */
[----:B------:R-:W4:Y:S04]  /*0340*/  @!P0 LDG.E.CONSTANT R8, desc[UR4][R12.64+0x40] ;  /* 0x000040040c088981 */ /* 0x000f28000c1e9900 */
[----:B------:R-:W4:Y:S04]  /*0350*/  @P5 LDG.E.CONSTANT R11, desc[UR4][R12.64+0x3c] ;  /* 0x00003c040c0b5981 */ /* 0x000f28000c1e9900 */
[----:B------:R-:W4:Y:S04]  /*0360*/  @!P2 LDG.E.CONSTANT R0, desc[UR4][R12.64+0x44] ;  /* 0x000044040c00a981 */ /* 0x000f28000c1e9900 */
[----:B------:R0:W4:Y:S01]  /*0370*/  @!P2 LDG.E.CONSTANT R7, desc[UR4][R12.64+0x60] ;  /* 0x000060040c07a981 */ /* 0x000122000c1e9900 */
[----:B------:R-:W-:-:S04]  /*0380*/  SHF.L.U32 R2, R2, 0x7, RZ ;  /* 0x0000000702027819 */ /* 0x000fc800000006ff */
[CC--:B------:R-:W-:Y:S02]  /*0390*/  IADD3 R29, PT, PT, R2.reuse, R5.reuse, RZ ;  /* 0x00000005021d7210 */ /* 0x0c0fe40007ffe0ff */
[----:B------:R-:W-:-:S04]  /*03a0*/  IADD3 R5, P0, PT, R2, R5, RZ ;  /* 0x0000000502057210 */ /* 0x000fc80007f1e0ff */
[----:B------:R-:W-:Y:S01]  /*03b0*/  IADD3.X R26, PT, PT, RZ, RZ, RZ, P0, !PT ;  /* 0x000000ffff1a7210 */ /* 0x000fe200007fe4ff */
[--C-:B---3--:R-:W-:Y:S01]  /*03c0*/  FADD R24, RZ, R6.reuse ;  /* 0x00000006ff187221 */ /* 0x108fe20000000000 */
[----:B------:R-:W-:Y:S01]  /*03d0*/  FADD R16, RZ, -R6 ;  /* 0x80000006ff107221 */ /* 0x000fe20000000000 */
[----:B-----5:R-:W-:Y:S02]  /*03e0*/  @!P1 FADD R22, RZ, R3 ;  /* 0x00000003ff169221 */ /* 0x020fe40000000000 */
[----:B------:R-:W1:Y:S01]  /*03f0*/  LDC.64 R2, c[0x0][0x388] ;  /* 0x0000e200ff027b82 */ /* 0x000e620000000a00 */
[----:B--2---:R-:W-:Y:S01]  /*0400*/  FADD R27, RZ, R25 ;  /* 0x00000019ff1b7221 */ /* 0x004fe20000000000 */
[----:B----4-:R-:W-:Y:S01]  /*0410*/  FADD R22, -R15, R22 ;  /* 0x000000160f167221 */ /* 0x010fe20000000100 */
[--C-:B------:R-:W-:Y:S01]  /*0420*/  FADD R6, R24, R15.reuse ;  /* 0x0000000f18067221 */ /* 0x100fe20000000000 */
[C---:B0-----:R-:W-:Y:S01]  /*0430*/  FADD R12, R16.reuse, R15 ;  /* 0x0000000f100c7221 */ /* 0x041fe20000000000 */
[----:B------:R-:W-:Y:S01]  /*0440*/  FADD R25, RZ, -R25 ;  /* 0x80000019ff197221 */ /* 0x000fe20000000000 */
[----:B------:R-:W-:Y:S01]  /*0450*/  FADD R10, R16, R10 ;  /* 0x0000000a100a7221 */ /* 0x000fe20000000000 */
[--C-:B------:R-:W-:Y:S01]  /*0460*/  FADD R13, RZ, -R14.reuse ;  /* 0x8000000eff0d7221 */ /* 0x100fe20000000000 */
[----:B------:R-:W-:-:S03]  /*0470*/  FADD R15, RZ, R14 ;  /* 0x0000000eff0f7221 */ /* 0x000fc60000000000 */
[--C-:B------:R-:W-:Y:S01]  /*0480*/  FADD R19, R13, R20.reuse ;  /* 0x000000140d137221 */ /* 0x100fe20000000000 */
[--C-:B------:R-:W-:Y:S01]  /*0490*/  FADD R24, R15, -R20.reuse ;  /* 0x800000140f187221 */ /* 0x100fe20000000000 */
[--C-:B------:R-:W-:Y:S01]  /*04a0*/  FADD R14, R27, -R20.reuse ;  /* 0x800000141b0e7221 */ /* 0x100fe20000000000 */
[----:B------:R-:W-:Y:S01]  /*04b0*/  FADD R16, R25, -R20 ;  /* 0x8000001419107221 */ /* 0x000fe20000000000 */
[--C-:B------:R-:W-:Y:S01]  /*04c0*/  FADD R13, R22, -R17.reuse ;  /* 0x80000011160d7221 */ /* 0x100fe20000000000 */
[--C-:B------:R-:W-:Y:S01]  /*04d0*/  FADD R15, R24, R17.reuse ;  /* 0x00000011180f7221 */ /* 0x100fe20000000000 */
[C---:B------:R-:W-:Y:S01]  /*04e0*/  FADD R18, R19.reuse, R18 ;  /* 0x0000001213127221 */ /* 0x040fe20000000000 */
[----:B------:R-:W-:Y:S01]  /*04f0*/  FADD R17, R19, R17 ;  /* 0x0000001113117221 */ /* 0x000fe20000000000 */
[--C-:B------:R-:W-:Y:S01]  /*0500*/  FADD R22, R14, -R9.reuse ;  /* 0x800000090e167221 */ /* 0x100fe20000000000 */
[----:B------:R-:W-:Y:S01]  /*0510*/  FADD R24, R16, R9 ;  /* 0x0000000910187221 */ /* 0x000fe20000000000 */
[----:B-1----:R-:W-:-:S04]  /*0520*/  IMAD.WIDE.U32 R2, R29, 0x4, R2 ;  /* 0x000000041d027825 */ /* 0x002fc800078e0002 */
[--C-:B------:R-:W-:Y:S01]  /*0530*/  FADD R19, R18, -R23.reuse ;  /* 0x8000001712137221 */ /* 0x100fe20000000000 */
[--C-:B------:R-:W-:Y:S01]  /*0540*/  FADD R21, R22, R23.reuse ;  /* 0x0000001716157221 */ /* 0x100fe20000000000 */
[----:B------:R-:W-:Y:S01]  /*0550*/  FADD R23, R24, R23 ;  /* 0x0000001718177221 */ /* 0x000fe20000000000 */
[--C-:B------:R-:W-:Y:S01]  /*0560*/  FADD R18, R25, R20.reuse ;  /* 0x0000001419127221 */ /* 0x100fe20000000000 */
[----:B------:R-:W-:Y:S01]  /*0570*/  FADD R20, R27, R20 ;  /* 0x000000141b147221 */ /* 0x000fe20000000000 */
[--C-:B------:R-:W-:Y:S01]  /*0580*/  FADD R24, R25, R4.reuse ;  /* 0x0000000419187221 */ /* 0x100fe20000000000 */
[----:B------:R-:W-:Y:S01]  /*0590*/  FADD R22, R27, -R4 ;  /* 0x800000041b167221 */ /* 0x000fe20000000000 */
[--C-:B------:R-:W-:Y:S01]  /*05a0*/  FADD R13, R13, R8.reuse ;  /* 0x000000080d0d7221 */ /* 0x100fe20000000000 */
[--C-:B------:R-:W-:Y:S01]  /*05b0*/  FADD R25, R12, R11.reuse ;  /* 0x0000000b0c197221 */ /* 0x100fe20000000000 */
[--C-:B------:R-:W-:Y:S01]  /*05c0*/  FADD R27, R6, -R11.reuse ;  /* 0x8000000b061b7221 */ /* 0x100fe20000000000 */
[--C-:B------:R-:W-:Y:S01]  /*05d0*/  FADD R29, R10, R11.reuse ;  /* 0x0000000b0a1d7221 */ /* 0x100fe20000000000 */
[--C-:B------:R-:W-:Y:S01]  /*05e0*/  FADD R14, R14, -R11.reuse ;  /* 0x8000000b0e0e7221 */ /* 0x100fe20000000000 */
[--C-:B------:R-:W-:Y:S01]  /*05f0*/  FADD R16, R16, R11.reuse ;  /* 0x0000000b10107221 */ /* 0x100fe20000000000 */
[--C-:B------:R-:W-:Y:S01]  /*0600*/  FADD R18, R18, -R11.reuse ;  /* 0x8000000b12127221 */ /* 0x100fe20000000000 */
[--C-:B------:R-:W-:Y:S01]  /*0610*/  FADD R20, R20, R11.reuse ;  /* 0x0000000b14147221 */ /* 0x100fe20000000000 */
[--C-:B------:R-:W-:Y:S01]  /*0620*/  FADD R24, R24, -R11.reuse ;  /* 0x8000000b18187221 */ /* 0x100fe20000000000 */
[C---:B------:R-:W-:Y:S01]  /*0630*/  FADD R11, R22.reuse, -R11 ;  /* 0x8000000b160b7221 */ /* 0x040fe20000000000 */
[----:B------:R-:W-:Y:S01]  /*0640*/  FADD R22, R22, -R9 ;  /* 0x8000000916167221 */ /* 0x000fe20000000000 */
[----:B------:R-:W-:Y:S01]  /*0650*/  LEA R4, P0, R5, UR6, 0x2 ;  /* 0x0000000605047c11 */ /* 0x000fe2000f8010ff */
[----:B------:R0:W-:Y:S01]  /*0660*/  STG.E desc[UR4][R2.64], R13 ;  /* 0x0000000d02007986 */ /* 0x0001e2000c101904 */
        /* <DEDUP_REMOVED lines=11> */
[----:B0-----:R-:W-:-:S02]  /*0720*/  HFMA2 R13, -RZ, RZ, 0, 5.9604644775390625e-08 ;  /* 0x00000001ff0d7431 */ /* 0x001fc400000001ff */
[----:B------:R-:W-:Y:S01]  /*0730*/  FADD R7, R22, R7 ;  /* 0x0000000716077221 */ /* 0x000fe20000000000 */
[----:B------:R-:W-:Y:S01]  /*0740*/  LEA.HI.X R5, R5, UR7, R26, 0x2, P0 ;  /* 0x0000000705057c11 */ /* 0x000fe200080f141a */
        /* <DEDUP_REMOVED lines=15> */
[----:B------:R-:W-:Y:S01]  /*0840*/  REDG.E.ADD.STRONG.GPU desc[UR4][R4.64], R13 ;  /* 0x0000000d0400798e */ /* 0x000fe2000c12e104 */
[----:B------:R-:W-:Y:S05]  /*0850*/  EXIT ;  /* 0x000000000000794d */ /* 0x000fea0003800000 */
.L_x_6:
        /* <DEDUP_REMOVED lines=10> */
.L_x_14:


//--------------------- .text.fused_nn_contrib_conv2d_winograd_without_weight_transform_add_kernel1 --------------------------
	.section	.text.fused_nn_contrib_conv2d_winograd_without_weight_transform_add_kernel1,"ax",@progbits
	.align	128
        .global         fused_nn_contrib_conv2d_winograd_without_weight_transform_add_kernel1
        .type           fused_nn_contrib_conv2d_winograd_without_weight_transform_add_kernel1,@function
        .size           fused_nn_contrib_conv2d_winograd_without_weight_transform_add_kernel1,(.L_x_15 - fused_nn_contrib_conv2d_winograd_without_weight_transform_add_kernel1)
        .other          fused_nn_contrib_conv2d_winograd_without_weight_transform_add_kernel1,@"STO_CUDA_ENTRY STV_DEFAULT"
fused_nn_contrib_conv2d_winograd_without_weight_transform_add_kernel1:
.text.fused_nn_contrib_conv2d_winograd_without_weight_transform_add_kernel1:
[----:B------:R-:W-:Y:S08]  /*0000*/  LDC R1, c[0x0][0x37c] ;  /* 0x0000df00ff017b82 */ /* 0x000ff00000000800 */
[----:B------:R-:W0:Y:S01]  /*0010*/  LDC.64 R4, c[0x0][0x398] ;  /* 0x0000e600ff047b82 */ /* 0x000e220000000a00 */
[----:B------:R-:W0:Y:S02]  /*0020*/  LDCU.64 UR4, c[0x0][0x358] ;  /* 0x00006b00ff0477ac */ /* 0x000e240008000a00 */
[----:B0-----:R-:W2:Y:S01]  /*0030*/  ATOMG.E.OR.STRONG.GPU PT, R9, desc[UR4][R4.64], RZ ;  /* 0x800000ff040979a8 */ /* 0x001ea2000b1ef104 */
[----:B------:R-:W-:Y:S01]  /*0040*/  MOV R8, 0x400 ;  /* 0x0000040000087802 */ /* 0x000fe20000000f00 */
[----:B------:R-:W-:Y:S01]  /*0050*/  BSSY B0, `(.L_x_7) ;  /* 0x000001b000007945 */ /* 0x000fe20003800000 */
[----:B------:R-:W0:Y:S01]  /*0060*/  S2R R0, SR_TID.X ;  /* 0x0000000000007919 */ /* 0x000e220000002100 */
[----:B------:R-:W1:Y:S01]  /*0070*/  S2R R3, SR_TID.Y ;  /* 0x0000000000037919 */ /* 0x000e620000002200 */
[----:B------:R-:W3:Y:S01]  /*0080*/  S2R R13, SR_CTAID.Z ;  /* 0x00000000000d7919 */ /* 0x000ee20000002700 */
[----:B------:R-:W3:Y:S01]  /*0090*/  S2R R2, SR_CTAID.Y ;  /* 0x0000000000027919 */ /* 0x000ee20000002600 */
[----:B------:R-:W4:Y:S01]  /*00a0*/  S2R R11, SR_CgaCtaId ;  /* 0x00000000000b7919 */ /* 0x000f220000008800 */
[----:B0-----:R-:W-:-:S04]  /*00b0*/  SHF.L.U32 R20, R0, 0x3, RZ ;  /* 0x0000000300147819 */ /* 0x001fc800000006ff */
[----:B-1----:R-:W-:-:S04]  /*00c0*/  LEA R6, R3, R20, 0x6 ;  /* 0x0000001403067211 */ /* 0x002fc800078e30ff */
[----:B------:R-:W-:Y:S02]  /*00d0*/  LOP3.LUT R7, R6, 0x1fe00, RZ, 0xc0, !PT ;  /* 0x0001fe0006077812 */ /* 0x000fe400078ec0ff */
[----:B------:R-:W-:Y:S02]  /*00e0*/  LEA R6, R3, R0, 0x3 ;  /* 0x0000000003067211 */ /* 0x000fe400078e18ff */
[----:B---3--:R-:W-:Y:S02]  /*00f0*/  LEA R10, R13, R2, 0xc ;  /* 0x000000020d0a7211 */ /* 0x008fe400078e60ff */
[----:B------:R-:W-:Y:S02]  /*0100*/  LOP3.LUT R16, R6, 0x3f, RZ, 0xc0, !PT ;  /* 0x0000003f06107812 */ /* 0x000fe400078ec0ff */
[----:B--2---:R-:W-:Y:S02]  /*0110*/  ISETP.NE.AND P0, PT, R9, RZ, PT ;  /* 0x000000ff0900720c */ /* 0x004fe40003f05270 */
[----:B------:R-:W-:-:S02]  /*0120*/  LEA R9, R10, R7, 0x6 ;  /* 0x000000070a097211 */ /* 0x000fc400078e30ff */
[----:B------:R-:W-:Y:S02]  /*0130*/  IADD3 R7, PT, PT, R8, 0x1000, RZ ;  /* 0x0000100008077810 */ /* 0x000fe40007ffe0ff */
[C---:B----4-:R-:W-:Y:S02]  /*0140*/  LEA R10, R11.reuse, R8, 0x18 ;  /* 0x000000080b0a7211 */ /* 0x050fe400078ec0ff */
[----:B------:R-:W-:Y:S02]  /*0150*/  LEA R7, R11, R7, 0x18 ;  /* 0x000000070b077211 */ /* 0x000fe400078ec0ff */
[----:B------:R-:W-:-:S03]  /*0160*/  IADD3 R16, PT, PT, R16, R9, RZ ;  /* 0x0000000910107210 */ /* 0x000fc60007ffe0ff */
[----:B------:R-:W-:Y:S05]  /*0170*/  @P0 BRA `(.L_x_8) ;  /* 0x0000000000200947 */ /* 0x000fea0003800000 */
[----:B------:R-:W-:-:S07]  /*0180*/  HFMA2 R8, -RZ, RZ, 0, 2.98023223876953125e-07 ;  /* 0x00000005ff087431 */ /* 0x000fce00000001ff */
.L_x_9:
[----:B------:R-:W-:Y:S05]  /*0190*/  NANOSLEEP R8 ;  /* 0x000000080000735d */ /* 0x000fea0003800000 */
[----:B------:R-:W2:Y:S01]  /*01a0*/  ATOMG.E.OR.STRONG.GPU PT, R9, desc[UR4][R4.64], RZ ;  /* 0x800000ff040979a8 */ /* 0x000ea2000b1ef104 */
[----:B------:R-:W-:Y:S02]  /*01b0*/  ISETP.GE.U32.AND P0, PT, R8, 0x3e8, PT ;  /* 0x000003e80800780c */ /* 0x000fe40003f06070 */
[----:B--2---:R-:W-:Y:S02]  /*01c0*/  ISETP.NE.AND P1, PT, R9, RZ, PT ;  /* 0x000000ff0900720c */ /* 0x004fe40003f25270 */
[----:B------:R-:W-:-:S04]  /*01d0*/  SEL R9, RZ, 0x1, P0 ;  /* 0x00000001ff097807 */ /* 0x000fc80000000000 */
[----:B------:R-:W-:-:S07]  /*01e0*/  SHF.L.U32 R8, R8, R9, RZ ;  /* 0x0000000908087219 */ /* 0x000fce00000006ff */
[----:B------:R-:W-:Y:S05]  /*01f0*/  @!P1 BRA `(.L_x_9) ;  /* 0xfffffffc00e49947 */ /* 0x000fea000383ffff */
.L_x_8:
[----:B------:R-:W-:Y:S05]  /*0200*/  BSYNC B0 ;  /* 0x0000000000007941 */ /* 0x000fea0003800000 */
.L_x_7:
[----:B------:R-:W-:Y:S01]  /*0210*/  SHF.L.U32 R13, R13, 0xd, RZ ;  /* 0x0000000d0d0d7819 */ /* 0x000fe200000006ff */
[----:B------:R-:W-:Y:S01]  /*0220*/  HFMA2 R28, -RZ, RZ, 0, 0 ;  /* 0x00000000ff1c7431 */ /* 0x000fe200000001ff */
[C---:B------:R-:W-:Y:S01]  /*0230*/  LEA R12, R6.reuse, R10, 0x2 ;  /* 0x0000000a060c7211 */ /* 0x040fe200078e10ff */
[----:B------:R-:W-:Y:S01]  /*0240*/  HFMA2 R21, -RZ, RZ, 0, 0 ;  /* 0x00000000ff157431 */ /* 0x000fe200000001ff */
[----:B------:R-:W-:Y:S02]  /*0250*/  IADD3 R14, PT, PT, R6, R13, RZ ;  /* 0x0000000d060e7210 */ /* 0x000fe40007ffe0ff */
[----:B------:R-:W-:Y:S02]  /*0260*/  CS2R R24, SRZ ;  /* 0x0000000000187805 */ /* 0x000fe4000001ff00 */
[----:B------:R-:W-:Y:S02]  /*0270*/  MOV R5, RZ ;  /* 0x000000ff00057202 */ /* 0x000fe40000000f00 */
[----:B------:R-:W-:-:S02]  /*0280*/  CS2R R22, SRZ ;  /* 0x0000000000167805 */ /* 0x000fc4000001ff00 */
[----:B------:R-:W-:Y:S02]  /*0290*/  MOV R26, RZ ;  /* 0x000000ff001a7202 */ /* 0x000fe40000000f00 */
[----:B------:R-:W-:Y:S02]  /*02a0*/  MOV R17, RZ ;  /* 0x000000ff00117202 */ /* 0x000fe40000000f00 */
[----:B------:R-:W-:Y:S02]  /*02b0*/  LEA R4, R3, R10, 0x4 ;  /* 0x0000000a03047211 */ /* 0x000fe400078e20ff */
[----:B------:R-:W-:-:S07]  /*02c0*/  LEA R6, R6, R7, 0x2 ;  /* 0x0000000706067211 */ /* 0x000fce00078e10ff */
.L_x_10:
[----:B------:R-:W0:Y:S01]  /*02d0*/  LDC.64 R8, c[0x0][0x380] ;  /* 0x0000e000ff087b82 */ /* 0x000e220000000a00 */
[----:B------:R-:W-:-:S05]  /*02e0*/  LEA R11, R5, R16, 0xd ;  /* 0x00000010050b7211 */ /* 0x000fca00078e68ff */
[----:B0-----:R-:W-:-:S05]  /*02f0*/  IMAD.WIDE.U32 R10, R11, 0x4, R8 ;  /* 0x000000040b0a7825 */ /* 0x001fca00078e0008 */
[----:B------:R-:W2:Y:S04]  /*0300*/  LDG.E.CONSTANT R9, desc[UR4][R10.64] ;  /* 0x000000040a097981 */ /* 0x000ea8000c1e9900 */
[----:B------:R-:W3:Y:S04]  /*0310*/  LDG.E.CONSTANT R15, desc[UR4][R10.64+0x3000] ;  /* 0x003000040a0f7981 */ /* 0x000ee8000c1e9900 */
[----:B------:R-:W4:Y:S04]  /*0320*/  LDG.E.CONSTANT R19, desc[UR4][R10.64+0x1000] ;  /* 0x001000040a137981 */ /* 0x000f28000c1e9900 */
[----:B------:R-:W5:Y:S04]  /*0330*/  LDG.E.CONSTANT R27, desc[UR4][R10.64+0x2000] ;  /* 0x002000040a1b7981 */ /* 0x000f68000c1e9900 */
[----:B------:R-:W5:Y:S01]  /*0340*/  LDG.E.CONSTANT R18, desc[UR4][R10.64+0x4000] ;  /* 0x004000040a127981 */ /* 0x000f62000c1e9900 */
[----:B------:R-:W-:Y:S05]  /*0350*/  WARPSYNC.ALL ;  /* 0x0000000000007948 */ /* 0x000fea0003800000 */
[----:B------:R-:W-:Y:S06]  /*0360*/  BAR.SYNC.DEFER_BLOCKING 0x0 ;  /* 0x0000000000007b1d */ /* 0x000fec0000010000 */
[----:B------:R-:W5:Y:S04]  /*0370*/  LDG.E.CONSTANT R29, desc[UR4][R10.64+0x6000] ;  /* 0x006000040a1d7981 */ /* 0x000f68000c1e9900 */
[----:B--2---:R0:W-:Y:S02]  /*0380*/  STS [R12], R9 ;  /* 0x000000090c007388 */ /* 0x0041e40000000800 */
[----:B0-----:R-:W0:Y:S02]  /*0390*/  LDC.64 R8, c[0x0][0x388] ;  /* 0x0000e200ff087b82 */ /* 0x001e240000000a00 */
[----:B---3--:R1:W-:Y:S02]  /*03a0*/  STS [R12+0x600], R15 ;  /* 0x0006000f0c007388 */ /* 0x0083e40000000800 */
[----:B-1----:R-:W-:-:S02]  /*03b0*/  LEA R15, R5, R14, 0x8 ;  /* 0x0000000e050f7211 */ /* 0x002fc400078e40ff */
[----:B----4-:R1:W-:Y:S04]  /*03c0*/  STS [R12+0x200], R19 ;  /* 0x000200130c007388 */ /* 0x0103e80000000800 */
[----:B-----5:R2:W-:Y:S04]  /*03d0*/  STS [R12+0x400], R27 ;  /* 0x0004001b0c007388 */ /* 0x0205e80000000800 */
[----:B------:R3:W-:Y:S01]  /*03e0*/  STS [R12+0x800], R18 ;  /* 0x000800120c007388 */ /* 0x0007e20000000800 */
[----:B0-----:R-:W-:-:S03]  /*03f0*/  IMAD.WIDE.U32 R8, R15, 0x4, R8 ;  /* 0x000000040f087825 */ /* 0x001fc600078e0008 */
[----:B-1----:R-:W4:Y:S04]  /*0400*/  LDG.E.CONSTANT R19, desc[UR4][R10.64+0x7000] ;  /* 0x007000040a137981 */ /* 0x002f28000c1e9900 */
[----:B--2---:R-:W2:Y:S04]  /*0410*/  LDG.E.CONSTANT R27, desc[UR4][R10.64+0x5000] ;  /* 0x005000040a1b7981 */ /* 0x004ea8000c1e9900 */
[----:B---3--:R-:W3:Y:S04]  /*0420*/  LDG.E.CONSTANT R18, desc[UR4][R8.64] ;  /* 0x0000000408127981 */ /* 0x008ee8000c1e9900 */
[----:B------:R-:W5:Y:S04]  /*0430*/  LDG.E.CONSTANT R9, desc[UR4][R8.64+0x200] ;  /* 0x0002000408097981 */ /* 0x000f68000c1e9900 */
[----:B------:R-:W-:Y:S01]  /*0440*/  STS [R12+0xc00], R29 ;  /* 0x000c001d0c007388 */ /* 0x000fe20000000800 */
[----:B------:R-:W-:-:S03]  /*0450*/  IADD3 R15, PT, PT, R20, R7, RZ ;  /* 0x00000007140f7210 */ /* 0x000fc60007ffe0ff */
[----:B----4-:R-:W-:Y:S04]  /*0460*/  STS [R12+0xe00], R19 ;  /* 0x000e00130c007388 */ /* 0x010fe80000000800 */
[----:B--2---:R-:W-:Y:S04]  /*0470*/  STS [R12+0xa00], R27 ;  /* 0x000a001b0c007388 */ /* 0x004fe80000000800 */
[----:B---3--:R-:W-:Y:S04]  /*0480*/  STS [R6], R18 ;  /* 0x0000001206007388 */ /* 0x008fe80000000800 */
[----:B-----5:R-:W-:Y:S01]  /*0490*/  STS [R6+0x200], R9 ;  /* 0x0002000906007388 */ /* 0x020fe20000000800 */
[----:B------:R-:W-:Y:S06]  /*04a0*/  BAR.SYNC.DEFER_BLOCKING 0x0 ;  /* 0x0000000000007b1d */ /* 0x000fec0000010000 */
[----:B------:R-:W-:Y:S04]  /*04b0*/  LDS.64 R18, [R15] ;  /* 0x000000000f127984 */ /* 0x000fe80000000a00 */
[----:B------:R-:W0:Y:S02]  /*04c0*/  LDS.128 R8, [R4] ;  /* 0x0000000004087984 */ /* 0x000e240000000c00 */
[C---:B0-----:R-:W-:Y:S01]  /*04d0*/  FFMA R17, R8.reuse, R18, R17 ;  /* 0x0000001208117223 */ /* 0x041fe20000000011 */
[----:B------:R-:W-:Y:S01]  /*04e0*/  FFMA R22, R8, R19, R22 ;  /* 0x0000001308167223 */ /* 0x000fe20000000016 */
[CC--:B------:R-:W-:Y:S01]  /*04f0*/  FFMA R21, R18.reuse, R9.reuse, R21 ;  /* 0x0000000912157223 */ /* 0x0c0fe20000000015 */
[C---:B------:R-:W-:Y:S01]  /*0500*/  FFMA R24, R19.reuse, R9, R24 ;  /* 0x0000000913187223 */ /* 0x040fe20000000018 */
[CC--:B------:R-:W-:Y:S01]  /*0510*/  FFMA R23, R18.reuse, R10.reuse, R23 ;  /* 0x0000000a12177223 */ /* 0x0c0fe20000000017 */
[C---:B------:R-:W-:Y:S01]  /*0520*/  FFMA R25, R19.reuse, R10, R25 ;  /* 0x0000000a13197223 */ /* 0x040fe20000000019 */
[-C--:B------:R-:W-:Y:S01]  /*0530*/  FFMA R26, R18, R11.reuse, R26 ;  /* 0x0000000b121a7223 */ /* 0x080fe2000000001a */
[----:B------:R-:W-:-:S02]  /*0540*/  FFMA R28, R19, R11, R28 ;  /* 0x0000000b131c7223 */ /* 0x000fc4000000001c */
[----:B------:R-:W-:Y:S04]  /*0550*/  LDS.64 R18, [R15+0x40] ;  /* 0x000040000f127984 */ /* 0x000fe80000000a00 */
[----:B------:R-:W0:Y:S02]  /*0560*/  LDS.128 R8, [R4+0x100] ;  /* 0x0001000004087984 */ /* 0x000e240000000c00 */
        /* <DEDUP_REMOVED lines=129> */
[----:B------:R-:W0:Y:S01]  /*0d80*/  LDS.128 R8, [R4+0xe00] ;  /* 0x000e000004087984 */ /* 0x000e220000000c00 */
[----:B------:R-:W-:-:S04]  /*0d90*/  IADD3 R5, PT, PT, R5, 0x1, RZ ;  /* 0x0000000105057810 */ /* 0x000fc80007ffe0ff */
[----:B------:R-:W-:Y:S01]  /*0da0*/  ISETP.NE.AND P0, PT, R5, 0x20, PT ;  /* 0x000000200500780c */ /* 0x000fe20003f05270 */
[C---:B0-----:R-:W-:Y:S01]  /*0db0*/  FFMA R17, R8.reuse, R18, R17 ;  /* 0x0000001208117223 */ /* 0x041fe20000000011 */
[----:B------:R-:W-:Y:S01]  /*0dc0*/  FFMA R22, R8, R19, R22 ;  /* 0x0000001308167223 */ /* 0x000fe20000000016 */
[CC--:B------:R-:W-:Y:S01]  /*0dd0*/  FFMA R21, R18.reuse, R9.reuse, R21 ;  /* 0x0000000912157223 */ /* 0x0c0fe20000000015 */
[C---:B------:R-:W-:Y:S01]  /*0de0*/  FFMA R24, R19.reuse, R9, R24 ;  /* 0x0000000913187223 */ /* 0x040fe20000000018 */
[CC--:B------:R-:W-:Y:S01]  /*0df0*/  FFMA R23, R18.reuse, R10.reuse, R23 ;  /* 0x0000000a12177223 */ /* 0x0c0fe20000000017 */
[C---:B------:R-:W-:Y:S01]  /*0e00*/  FFMA R25, R19.reuse, R10, R25 ;  /* 0x0000000a13197223 */ /* 0x040fe20000000019 */
[-C--:B------:R-:W-:Y:S01]  /*0e10*/  FFMA R26, R18, R11.reuse, R26 ;  /* 0x0000000b121a7223 */ /* 0x080fe2000000001a */
[----:B------:R-:W-:Y:S02]  /*0e20*/  FFMA R28, R19, R11, R28 ;  /* 0x0000000b131c7223 */ /* 0x000fe4000000001c */
        /* <DEDUP_REMOVED lines=9> */
[----:B------:R-:W-:Y:S01]  /*0ec0*/  FFMA R28, R19, R11, R28 ;  /* 0x0000000b131c7223 */ /* 0x000fe2000000001c */
[----:B------:R-:W-:Y:S06]  /*0ed0*/  @P0 BRA `(.L_x_10) ;  /* 0xfffffff000fc0947 */ /* 0x000fec000383ffff */
[----:B------:R-:W0:Y:S01]  /*0ee0*/  LDC.64 R4, c[0x0][0x390] ;  /* 0x0000e400ff047b82 */ /* 0x000e220000000a00 */
[----:B------:R-:W-:-:S04]  /*0ef0*/  LEA R2, R2, R13, 0xa ;  /* 0x0000000d02027211 */ /* 0x000fc800078e50ff */
[----:B------:R-:W-:-:S04]  /*0f00*/  LEA R3, R3, R2, 0x6 ;  /* 0x0000000203037211 */ /* 0x000fc800078e30ff */
[----:B------:R-:W-:-:S05]  /*0f10*/  LEA R3, R0, R3, 0x1 ;  /* 0x0000000300037211 */ /* 0x000fca00078e08ff */
[----:B0-----:R-:W-:-:S05]  /*0f20*/  IMAD.WIDE.U32 R4, R3, 0x4, R4 ;  /* 0x0000000403047825 */ /* 0x001fca00078e0004 */
[----:B------:R-:W-:Y:S04]  /*0f30*/  STG.E desc[UR4][R4.64], R17 ;  /* 0x0000001104007986 */ /* 0x000fe8000c101904 */
[----:B------:R-:W-:Y:S04]  /*0f40*/  STG.E desc[UR4][R4.64+0x4], R22 ;  /* 0x0000041604007986 */ /* 0x000fe8000c101904 */
[----:B------:R-:W-:Y:S04]  /*0f50*/  STG.E desc[UR4][R4.64+0x40], R21 ;  /* 0x0000401504007986 */ /* 0x000fe8000c101904 */
[----:B------:R-:W-:Y:S04]  /*0f60*/  STG.E desc[UR4][R4.64+0x44], R24 ;  /* 0x0000441804007986 */ /* 0x000fe8000c101904 */
[----:B------:R-:W-:Y:S04]  /*0f70*/  STG.E desc[UR4][R4.64+0x80], R23 ;  /* 0x0000801704007986 */ /* 0x000fe8000c101904 */
[----:B------:R-:W-:Y:S04]  /*0f80*/  STG.E desc[UR4][R4.64+0x84], R25 ;  /* 0x0000841904007986 */ /* 0x000fe8000c101904 */
[----:B------:R-:W-:Y:S04]  /*0f90*/  STG.E desc[UR4][R4.64+0xc0], R26 ;  /* 0x0000c01a04007986 */ /* 0x000fe8000c101904 */
[----:B------:R-:W-:Y:S01]  /*0fa0*/  STG.E desc[UR4][R4.64+0xc4], R28 ;  /* 0x0000c41c04007986 */ /* 0x000fe2000c101904 */
[----:B------:R-:W-:Y:S05]  /*0fb0*/  EXIT ;  /* 0x000000000000794d */ /* 0x000fea0003800000 */
.L_x_11:
        /* <DEDUP_REMOVED lines=12> */
.L_x_15:


//--------------------- .nv.global.init           --------------------------
	.section	.nv.global.init,"aw",@progbits
	.align	4
.nv.global.init:
	.type		__cudart_i2opi_f,@object
	.size		__cudart_i2opi_f,(.L_0 - __cudart_i2opi_f)
__cudart_i2opi_f:
        /*0000*/ 	.byte	0x41, 0x90, 0x43, 0x3c, 0x99, 0x95, 0x62, 0xdb, 0xc0, 0xdd, 0x34, 0xf5, 0xd1, 0x57, 0x27, 0xfc
        /*0010*/ 	.byte	0x29, 0x15, 0x44, 0x4e, 0x6e, 0x83, 0xf9, 0xa2
.L_0:


//--------------------- .nv.shared.reserved.0     --------------------------
	.section	.nv.shared.reserved.0,"aw",@nobits
	.weak		__nv_reservedSMEM_offset_0_alias
	.size		__nv_reservedSMEM_offset_0_alias, 0, 64
	.other		__nv_reservedSMEM_offset_0_alias,@"STO_CUDA_RESERVED_SHARED STV_DEFAULT"
__nv_reservedSMEM_offset_0_alias:
	.zero		0
	.zero		64


//--------------------- .nv.shared.fused_nn_contrib_conv2d_winograd_without_weight_transform_add_kernel1 --------------------------
	.section	.nv.shared.fused_nn_contrib_conv2d_winograd_without_weight_transform_add_kernel1,"aw",@nobits
	.sectionflags	@""
	.align	4
.nv.shared.fused_nn_contrib_conv2d_winograd_without_weight_transform_add_kernel1:
	.zero		6144


//--------------------- .nv.constant0._Z12kernel_sleepfffiPi --------------------------
	.section	.nv.constant0._Z12kernel_sleepfffiPi,"a",@progbits
	.sectionflags	@""
	.align	4
.nv.constant0._Z12kernel_sleepfffiPi:
	.zero		920


//--------------------- .nv.constant0.fused_nn_contrib_conv2d_winograd_without_weight_transform_add_kernel0 --------------------------
	.section	.nv.constant0.fused_nn_contrib_conv2d_winograd_without_weight_transform_add_kernel0,"a",@progbits
	.sectionflags	@""
	.align	4
.nv.constant0.fused_nn_contrib_conv2d_winograd_without_weight_transform_add_kernel0:
	.zero		936


//--------------------- .nv.constant0.fused_nn_contrib_conv2d_winograd_without_weight_transform_add_kernel0_warm --------------------------
	.section	.nv.constant0.fused_nn_contrib_conv2d_winograd_without_weight_transform_add_kernel0_warm,"a",@progbits
	.sectionflags	@""
	.align	4
.nv.constant0.fused_nn_contrib_conv2d_winograd_without_weight_transform_add_kernel0_warm:
	.zero		936


//--------------------- .nv.constant0.fused_nn_contrib_conv2d_winograd_without_weight_transform_add_kernel1 --------------------------
	.section	.nv.constant0.fused_nn_contrib_conv2d_winograd_without_weight_transform_add_kernel1,"a",@progbits
	.sectionflags	@""
	.align	4
.nv.constant0.fused_nn_contrib_conv2d_winograd_without_weight_transform_add_kernel1:
	.zero		928


//--------------------- SYMBOLS --------------------------

	.type		.nv.reservedSmem.offset0,@object
	.size		.nv.reservedSmem.offset0,0x4
	.type		.nv.reservedSmem.cap,@object
	.size		.nv.reservedSmem.cap,0x4
